//
// Generated by NVIDIA NVVM Compiler
//
// Compiler Build ID: CL-36424714
// Cuda compilation tools, release 13.0, V13.0.88
// Based on NVVM 20.0.0
//

.version 9.0
.target sm_100
.address_size 64

	// .globl	_ZN3cub18CUB_300001_SM_10006detail11EmptyKernelIvEEvv
// _ZZN3cub18CUB_300001_SM_10006detail9transform23transform_kernel_ublkcpINS2_19async_copy_policy_tILi128EEEiN4cuda3std3__44plusIfEEN6thrust24THRUST_300001_SM_1000_NS6detail15normal_iteratorINSC_10device_ptrIfEEEEJffEEEvT0_iT1_T2_DpNS2_16aligned_base_ptrIT3_EEE3bar has been demoted
// _ZZN3cub18CUB_300001_SM_10006detail9transform23transform_kernel_ublkcpINS2_19async_copy_policy_tILi128EEElN4cuda3std3__44plusIfEEN6thrust24THRUST_300001_SM_1000_NS6detail15normal_iteratorINSC_10device_ptrIfEEEEJffEEEvT0_iT1_T2_DpNS2_16aligned_base_ptrIT3_EEE3bar has been demoted
.global .align 1 .b8 _ZN30_INTERNAL_ecd1f844_4_k_cu_main4cuda3std3__45__cpo5beginE[1];
.global .align 1 .b8 _ZN30_INTERNAL_ecd1f844_4_k_cu_main4cuda3std3__45__cpo3endE[1];
.global .align 1 .b8 _ZN30_INTERNAL_ecd1f844_4_k_cu_main4cuda3std3__45__cpo6cbeginE[1];
.global .align 1 .b8 _ZN30_INTERNAL_ecd1f844_4_k_cu_main4cuda3std3__45__cpo4cendE[1];
.global .align 1 .b8 _ZN30_INTERNAL_ecd1f844_4_k_cu_main4cuda3std3__45__cpo6rbeginE[1];
.global .align 1 .b8 _ZN30_INTERNAL_ecd1f844_4_k_cu_main4cuda3std3__45__cpo4rendE[1];
.global .align 1 .b8 _ZN30_INTERNAL_ecd1f844_4_k_cu_main4cuda3std3__45__cpo7crbeginE[1];
.global .align 1 .b8 _ZN30_INTERNAL_ecd1f844_4_k_cu_main4cuda3std3__45__cpo5crendE[1];
.global .align 1 .b8 _ZN30_INTERNAL_ecd1f844_4_k_cu_main4cuda3std3__432_GLOBAL__N__ecd1f844_4_k_cu_main6ignoreE[1];
.global .align 1 .b8 _ZN30_INTERNAL_ecd1f844_4_k_cu_main4cuda3std3__419piecewise_constructE[1];
.global .align 1 .b8 _ZN30_INTERNAL_ecd1f844_4_k_cu_main4cuda3std3__48in_placeE[1];
.global .align 1 .b8 _ZN30_INTERNAL_ecd1f844_4_k_cu_main4cuda3std3__420unreachable_sentinelE[1];
.global .align 1 .b8 _ZN30_INTERNAL_ecd1f844_4_k_cu_main4cuda3std3__47nulloptE[1];
.global .align 1 .b8 _ZN30_INTERNAL_ecd1f844_4_k_cu_main4cuda3std3__48unexpectE[1];
.global .align 1 .b8 _ZN30_INTERNAL_ecd1f844_4_k_cu_main4cuda3std6ranges3__45__cpo4swapE[1];
.global .align 1 .b8 _ZN30_INTERNAL_ecd1f844_4_k_cu_main4cuda3std6ranges3__45__cpo9iter_moveE[1];
.global .align 1 .b8 _ZN30_INTERNAL_ecd1f844_4_k_cu_main4cuda3std6ranges3__45__cpo5beginE[1];
.global .align 1 .b8 _ZN30_INTERNAL_ecd1f844_4_k_cu_main4cuda3std6ranges3__45__cpo3endE[1];
.global .align 1 .b8 _ZN30_INTERNAL_ecd1f844_4_k_cu_main4cuda3std6ranges3__45__cpo6cbeginE[1];
.global .align 1 .b8 _ZN30_INTERNAL_ecd1f844_4_k_cu_main4cuda3std6ranges3__45__cpo4cendE[1];
.global .align 1 .b8 _ZN30_INTERNAL_ecd1f844_4_k_cu_main4cuda3std6ranges3__45__cpo7advanceE[1];
.global .align 1 .b8 _ZN30_INTERNAL_ecd1f844_4_k_cu_main4cuda3std6ranges3__45__cpo9iter_swapE[1];
.global .align 1 .b8 _ZN30_INTERNAL_ecd1f844_4_k_cu_main4cuda3std6ranges3__45__cpo4nextE[1];
.global .align 1 .b8 _ZN30_INTERNAL_ecd1f844_4_k_cu_main4cuda3std6ranges3__45__cpo4prevE[1];
.global .align 1 .b8 _ZN30_INTERNAL_ecd1f844_4_k_cu_main4cuda3std6ranges3__45__cpo4dataE[1];
.global .align 1 .b8 _ZN30_INTERNAL_ecd1f844_4_k_cu_main4cuda3std6ranges3__45__cpo5cdataE[1];
.global .align 1 .b8 _ZN30_INTERNAL_ecd1f844_4_k_cu_main4cuda3std6ranges3__45__cpo4sizeE[1];
.global .align 1 .b8 _ZN30_INTERNAL_ecd1f844_4_k_cu_main4cuda3std6ranges3__45__cpo5ssizeE[1];
.global .align 1 .b8 _ZN30_INTERNAL_ecd1f844_4_k_cu_main4cuda3std6ranges3__45__cpo8distanceE[1];
.global .align 1 .b8 _ZN30_INTERNAL_ecd1f844_4_k_cu_main6thrust24THRUST_300001_SM_1000_NS8cuda_cub3parE[1];
.global .align 1 .b8 _ZN30_INTERNAL_ecd1f844_4_k_cu_main6thrust24THRUST_300001_SM_1000_NS8cuda_cub10par_nosyncE[1];
.global .align 1 .b8 _ZN30_INTERNAL_ecd1f844_4_k_cu_main6thrust24THRUST_300001_SM_1000_NS6system6detail10sequential3seqE[1];
.global .align 1 .b8 _ZN30_INTERNAL_ecd1f844_4_k_cu_main6thrust24THRUST_300001_SM_1000_NS12placeholders2_1E[1];
.global .align 1 .b8 _ZN30_INTERNAL_ecd1f844_4_k_cu_main6thrust24THRUST_300001_SM_1000_NS12placeholders2_2E[1];
.global .align 1 .b8 _ZN30_INTERNAL_ecd1f844_4_k_cu_main6thrust24THRUST_300001_SM_1000_NS12placeholders2_3E[1];
.global .align 1 .b8 _ZN30_INTERNAL_ecd1f844_4_k_cu_main6thrust24THRUST_300001_SM_1000_NS12placeholders2_4E[1];
.global .align 1 .b8 _ZN30_INTERNAL_ecd1f844_4_k_cu_main6thrust24THRUST_300001_SM_1000_NS12placeholders2_5E[1];
.global .align 1 .b8 _ZN30_INTERNAL_ecd1f844_4_k_cu_main6thrust24THRUST_300001_SM_1000_NS12placeholders2_6E[1];
.global .align 1 .b8 _ZN30_INTERNAL_ecd1f844_4_k_cu_main6thrust24THRUST_300001_SM_1000_NS12placeholders2_7E[1];
.global .align 1 .b8 _ZN30_INTERNAL_ecd1f844_4_k_cu_main6thrust24THRUST_300001_SM_1000_NS12placeholders2_8E[1];
.global .align 1 .b8 _ZN30_INTERNAL_ecd1f844_4_k_cu_main6thrust24THRUST_300001_SM_1000_NS12placeholders2_9E[1];
.global .align 1 .b8 _ZN30_INTERNAL_ecd1f844_4_k_cu_main6thrust24THRUST_300001_SM_1000_NS12placeholders3_10E[1];
.global .align 1 .b8 _ZN30_INTERNAL_ecd1f844_4_k_cu_main6thrust24THRUST_300001_SM_1000_NS3seqE[1];
.extern .shared .align 128 .b8 _ZN3cub18CUB_300001_SM_10006detail9transform4smemE[];

.visible .entry _ZN3cub18CUB_300001_SM_10006detail11EmptyKernelIvEEvv()
{


	ret;

}
	// .globl	_ZN3cub18CUB_300001_SM_10006detail8for_each13static_kernelINS2_12policy_hub_t12policy_500_tEmN6thrust24THRUST_300001_SM_1000_NS8cuda_cub20__uninitialized_fill7functorINS7_10device_ptrIfEEfEEEEvT0_T1_
.visible .entry _ZN3cub18CUB_300001_SM_10006detail8for_each13static_kernelINS2_12policy_hub_t12policy_500_tEmN6thrust24THRUST_300001_SM_1000_NS8cuda_cub20__uninitialized_fill7functorINS7_10device_ptrIfEEfEEEEvT0_T1_(
	.param .u64 _ZN3cub18CUB_300001_SM_10006detail8for_each13static_kernelINS2_12policy_hub_t12policy_500_tEmN6thrust24THRUST_300001_SM_1000_NS8cuda_cub20__uninitialized_fill7functorINS7_10device_ptrIfEEfEEEEvT0_T1__param_0,
	.param .align 8 .b8 _ZN3cub18CUB_300001_SM_10006detail8for_each13static_kernelINS2_12policy_hub_t12policy_500_tEmN6thrust24THRUST_300001_SM_1000_NS8cuda_cub20__uninitialized_fill7functorINS7_10device_ptrIfEEfEEEEvT0_T1__param_1[16]
)
.maxntid 256
{
	.reg .pred 	%p<4>;
	.reg .b16 	%rs<5>;
	.reg .b32 	%r<10>;
	.reg .b32 	%f<3>;
	.reg .b64 	%rd<16>;

	ld.param.f32 	%f2, [_ZN3cub18CUB_300001_SM_10006detail8for_each13static_kernelINS2_12policy_hub_t12policy_500_tEmN6thrust24THRUST_300001_SM_1000_NS8cuda_cub20__uninitialized_fill7functorINS7_10device_ptrIfEEfEEEEvT0_T1__param_1+8];
	ld.param.u64 	%rd4, [_ZN3cub18CUB_300001_SM_10006detail8for_each13static_kernelINS2_12policy_hub_t12policy_500_tEmN6thrust24THRUST_300001_SM_1000_NS8cuda_cub20__uninitialized_fill7functorINS7_10device_ptrIfEEfEEEEvT0_T1__param_1];
	ld.param.u64 	%rd5, [_ZN3cub18CUB_300001_SM_10006detail8for_each13static_kernelINS2_12policy_hub_t12policy_500_tEmN6thrust24THRUST_300001_SM_1000_NS8cuda_cub20__uninitialized_fill7functorINS7_10device_ptrIfEEfEEEEvT0_T1__param_0];
	mov.u32 	%r7, %ctaid.x;
	mul.wide.u32 	%rd1, %r7, 512;
	sub.s64 	%rd2, %rd5, %rd1;
	setp.lt.u64 	%p1, %rd2, 512;
	@%p1 bra 	$L__BB1_2;
	mov.u32 	%r9, %tid.x;
	cvta.to.global.u64 	%rd11, %rd4;
	cvt.u64.u32 	%rd12, %r9;
	add.s64 	%rd13, %rd1, %rd12;
	shl.b64 	%rd14, %rd13, 2;
	add.s64 	%rd15, %rd11, %rd14;
	st.global.f32 	[%rd15], %f2;
	st.global.f32 	[%rd15+1024], %f2;
	bra.uni 	$L__BB1_6;
$L__BB1_2:
	cvta.to.global.u64 	%rd6, %rd4;
	mov.u32 	%r1, %tid.x;
	cvt.u64.u32 	%rd7, %r1;
	setp.le.u64 	%p2, %rd2, %rd7;
	add.s64 	%rd8, %rd1, %rd7;
	shl.b64 	%rd9, %rd8, 2;
	add.s64 	%rd3, %rd6, %rd9;
	@%p2 bra 	$L__BB1_4;
	st.global.f32 	[%rd3], %f2;
$L__BB1_4:
	add.s32 	%r8, %r1, 256;
	cvt.u64.u32 	%rd10, %r8;
	setp.le.u64 	%p3, %rd2, %rd10;
	@%p3 bra 	$L__BB1_6;
	st.global.f32 	[%rd3+1024], %f2;
$L__BB1_6:
	ret;

}
	// .globl	_ZN3cub18CUB_300001_SM_10006detail9transform16transform_kernelINS2_10policy_hubILb1EN4cuda3std3__45tupleIJN6thrust24THRUST_300001_SM_1000_NS17counting_iteratorIjNSA_11use_defaultESC_SC_EEEEEE10policy1000Ei13initRandomPrgNSA_6detail15normal_iteratorINSA_10device_ptrIfEEEEJSD_EEEvT0_iT1_T2_DpNS2_10kernel_argIT3_EE
.visible .entry _ZN3cub18CUB_300001_SM_10006detail9transform16transform_kernelINS2_10policy_hubILb1EN4cuda3std3__45tupleIJN6thrust24THRUST_300001_SM_1000_NS17counting_iteratorIjNSA_11use_defaultESC_SC_EEEEEE10policy1000Ei13initRandomPrgNSA_6detail15normal_iteratorINSA_10device_ptrIfEEEEJSD_EEEvT0_iT1_T2_DpNS2_10kernel_argIT3_EE(
	.param .u32 _ZN3cub18CUB_300001_SM_10006detail9transform16transform_kernelINS2_10policy_hubILb1EN4cuda3std3__45tupleIJN6thrust24THRUST_300001_SM_1000_NS17counting_iteratorIjNSA_11use_defaultESC_SC_EEEEEE10policy1000Ei13initRandomPrgNSA_6detail15normal_iteratorINSA_10device_ptrIfEEEEJSD_EEEvT0_iT1_T2_DpNS2_10kernel_argIT3_EE_param_0,
	.param .u32 _ZN3cub18CUB_300001_SM_10006detail9transform16transform_kernelINS2_10policy_hubILb1EN4cuda3std3__45tupleIJN6thrust24THRUST_300001_SM_1000_NS17counting_iteratorIjNSA_11use_defaultESC_SC_EEEEEE10policy1000Ei13initRandomPrgNSA_6detail15normal_iteratorINSA_10device_ptrIfEEEEJSD_EEEvT0_iT1_T2_DpNS2_10kernel_argIT3_EE_param_1,
	.param .align 4 .b8 _ZN3cub18CUB_300001_SM_10006detail9transform16transform_kernelINS2_10policy_hubILb1EN4cuda3std3__45tupleIJN6thrust24THRUST_300001_SM_1000_NS17counting_iteratorIjNSA_11use_defaultESC_SC_EEEEEE10policy1000Ei13initRandomPrgNSA_6detail15normal_iteratorINSA_10device_ptrIfEEEEJSD_EEEvT0_iT1_T2_DpNS2_10kernel_argIT3_EE_param_2[8],
	.param .align 8 .b8 _ZN3cub18CUB_300001_SM_10006detail9transform16transform_kernelINS2_10policy_hubILb1EN4cuda3std3__45tupleIJN6thrust24THRUST_300001_SM_1000_NS17counting_iteratorIjNSA_11use_defaultESC_SC_EEEEEE10policy1000Ei13initRandomPrgNSA_6detail15normal_iteratorINSA_10device_ptrIfEEEEJSD_EEEvT0_iT1_T2_DpNS2_10kernel_argIT3_EE_param_3[8],
	.param .align 8 .b8 _ZN3cub18CUB_300001_SM_10006detail9transform16transform_kernelINS2_10policy_hubILb1EN4cuda3std3__45tupleIJN6thrust24THRUST_300001_SM_1000_NS17counting_iteratorIjNSA_11use_defaultESC_SC_EEEEEE10policy1000Ei13initRandomPrgNSA_6detail15normal_iteratorINSA_10device_ptrIfEEEEJSD_EEEvT0_iT1_T2_DpNS2_10kernel_argIT3_EE_param_4[16]
)
.maxntid 128
{
	.reg .pred 	%p<17>;
	.reg .b32 	%r<70>;
	.reg .b32 	%f<11>;
	.reg .b64 	%rd<61>;

	ld.param.f32 	%f1, [_ZN3cub18CUB_300001_SM_10006detail9transform16transform_kernelINS2_10policy_hubILb1EN4cuda3std3__45tupleIJN6thrust24THRUST_300001_SM_1000_NS17counting_iteratorIjNSA_11use_defaultESC_SC_EEEEEE10policy1000Ei13initRandomPrgNSA_6detail15normal_iteratorINSA_10device_ptrIfEEEEJSD_EEEvT0_iT1_T2_DpNS2_10kernel_argIT3_EE_param_2];
	ld.param.f32 	%f2, [_ZN3cub18CUB_300001_SM_10006detail9transform16transform_kernelINS2_10policy_hubILb1EN4cuda3std3__45tupleIJN6thrust24THRUST_300001_SM_1000_NS17counting_iteratorIjNSA_11use_defaultESC_SC_EEEEEE10policy1000Ei13initRandomPrgNSA_6detail15normal_iteratorINSA_10device_ptrIfEEEEJSD_EEEvT0_iT1_T2_DpNS2_10kernel_argIT3_EE_param_2+4];
	ld.param.u32 	%r18, [_ZN3cub18CUB_300001_SM_10006detail9transform16transform_kernelINS2_10policy_hubILb1EN4cuda3std3__45tupleIJN6thrust24THRUST_300001_SM_1000_NS17counting_iteratorIjNSA_11use_defaultESC_SC_EEEEEE10policy1000Ei13initRandomPrgNSA_6detail15normal_iteratorINSA_10device_ptrIfEEEEJSD_EEEvT0_iT1_T2_DpNS2_10kernel_argIT3_EE_param_4];
	ld.param.u32 	%r19, [_ZN3cub18CUB_300001_SM_10006detail9transform16transform_kernelINS2_10policy_hubILb1EN4cuda3std3__45tupleIJN6thrust24THRUST_300001_SM_1000_NS17counting_iteratorIjNSA_11use_defaultESC_SC_EEEEEE10policy1000Ei13initRandomPrgNSA_6detail15normal_iteratorINSA_10device_ptrIfEEEEJSD_EEEvT0_iT1_T2_DpNS2_10kernel_argIT3_EE_param_0];
	ld.param.u64 	%rd18, [_ZN3cub18CUB_300001_SM_10006detail9transform16transform_kernelINS2_10policy_hubILb1EN4cuda3std3__45tupleIJN6thrust24THRUST_300001_SM_1000_NS17counting_iteratorIjNSA_11use_defaultESC_SC_EEEEEE10policy1000Ei13initRandomPrgNSA_6detail15normal_iteratorINSA_10device_ptrIfEEEEJSD_EEEvT0_iT1_T2_DpNS2_10kernel_argIT3_EE_param_3];
	ld.param.u32 	%r17, [_ZN3cub18CUB_300001_SM_10006detail9transform16transform_kernelINS2_10policy_hubILb1EN4cuda3std3__45tupleIJN6thrust24THRUST_300001_SM_1000_NS17counting_iteratorIjNSA_11use_defaultESC_SC_EEEEEE10policy1000Ei13initRandomPrgNSA_6detail15normal_iteratorINSA_10device_ptrIfEEEEJSD_EEEvT0_iT1_T2_DpNS2_10kernel_argIT3_EE_param_1];
	cvta.to.global.u64 	%rd19, %rd18;
	shl.b32 	%r20, %r17, 7;
	mov.u32 	%r21, %ctaid.x;
	mul.lo.s32 	%r22, %r20, %r21;
	sub.s32 	%r23, %r19, %r22;
	min.s32 	%r1, %r20, %r23;
	add.s32 	%r2, %r18, %r22;
	mul.wide.s32 	%rd20, %r22, 4;
	add.s64 	%rd1, %rd19, %rd20;
	setp.gt.s32 	%p1, %r20, %r23;
	@%p1 bra 	$L__BB2_10;
	setp.lt.s32 	%p2, %r17, 1;
	@%p2 bra 	$L__BB2_21;
	mov.u32 	%r3, %tid.x;
	sub.f32 	%f3, %f2, %f1;
	mov.b32 	%r66, 0;
$L__BB2_3:
	shl.b32 	%r26, %r66, 7;
	add.s32 	%r6, %r26, %r3;
	add.s32 	%r7, %r6, %r2;
	setp.eq.s32 	%p3, %r7, 0;
	mov.b32 	%r67, 1;
	@%p3 bra 	$L__BB2_9;
	cvt.u64.u32 	%rd54, %r7;
	mov.b64 	%rd55, 48271;
	mov.b64 	%rd56, 1;
$L__BB2_5:
	and.b64  	%rd23, %rd54, 1;
	setp.eq.b64 	%p4, %rd23, 1;
	not.pred 	%p5, %p4;
	@%p5 bra 	$L__BB2_7;
	mul.lo.s64 	%rd24, %rd56, %rd55;
	mul.hi.u64 	%rd25, %rd24, 8589934597;
	sub.s64 	%rd26, %rd24, %rd25;
	shr.u64 	%rd27, %rd26, 1;
	add.s64 	%rd28, %rd27, %rd25;
	shr.u64 	%rd29, %rd28, 30;
	mul.lo.s64 	%rd30, %rd29, 2147483647;
	sub.s64 	%rd56, %rd24, %rd30;
$L__BB2_7:
	shr.u64 	%rd8, %rd54, 1;
	mul.lo.s64 	%rd31, %rd55, %rd55;
	mul.hi.u64 	%rd32, %rd31, -9223372032559808509;
	shr.u64 	%rd33, %rd32, 30;
	mul.lo.s64 	%rd34, %rd33, 2147483647;
	sub.s64 	%rd55, %rd31, %rd34;
	setp.gt.u64 	%p6, %rd54, 1;
	mov.u64 	%rd54, %rd8;
	@%p6 bra 	$L__BB2_5;
	cvt.u32.u64 	%r27, %rd56;
	mul.hi.u32 	%r28, %r27, 3;
	sub.s32 	%r29, %r27, %r28;
	shr.u32 	%r30, %r29, 1;
	add.s32 	%r31, %r30, %r28;
	shr.u32 	%r32, %r31, 30;
	mul.lo.s32 	%r33, %r32, 2147483647;
	sub.s32 	%r67, %r27, %r33;
$L__BB2_9:
	mul.hi.u32 	%r34, %r67, -1131474031;
	shr.u32 	%r35, %r34, 15;
	mul.lo.s32 	%r36, %r35, 44488;
	sub.s32 	%r37, %r67, %r36;
	mul.lo.s32 	%r38, %r37, 48271;
	mul.lo.s32 	%r39, %r35, 3399;
	setp.lt.u32 	%p7, %r38, %r39;
	xor.b32  	%r40, %r39, 2147483647;
	neg.s32 	%r41, %r39;
	selp.b32 	%r42, %r40, %r41, %p7;
	add.s32 	%r43, %r38, %r42;
	add.s32 	%r44, %r43, -1;
	cvt.rn.f32.u32 	%f5, %r44;
	mul.f32 	%f6, %f5, 0f30000000;
	fma.rn.f32 	%f7, %f3, %f6, %f1;
	mul.wide.s32 	%rd35, %r6, 4;
	add.s64 	%rd36, %rd1, %rd35;
	st.global.f32 	[%rd36], %f7;
	add.s32 	%r66, %r66, 1;
	setp.eq.s32 	%p8, %r66, %r17;
	@%p8 bra 	$L__BB2_21;
	bra.uni 	$L__BB2_3;
$L__BB2_10:
	setp.lt.s32 	%p9, %r17, 1;
	@%p9 bra 	$L__BB2_21;
	mov.u32 	%r4, %tid.x;
	sub.f32 	%f4, %f2, %f1;
	mov.b32 	%r68, 0;
$L__BB2_12:
	shl.b32 	%r46, %r68, 7;
	add.s32 	%r12, %r46, %r4;
	setp.ge.s32 	%p10, %r12, %r1;
	@%p10 bra 	$L__BB2_20;
	add.s32 	%r13, %r12, %r2;
	setp.eq.s32 	%p11, %r13, 0;
	mov.b32 	%r69, 1;
	@%p11 bra 	$L__BB2_19;
	cvt.u64.u32 	%rd58, %r13;
	mov.b64 	%rd59, 48271;
	mov.b64 	%rd60, 1;
$L__BB2_15:
	and.b64  	%rd39, %rd58, 1;
	setp.eq.b64 	%p12, %rd39, 1;
	not.pred 	%p13, %p12;
	@%p13 bra 	$L__BB2_17;
	mul.lo.s64 	%rd40, %rd60, %rd59;
	mul.hi.u64 	%rd41, %rd40, 8589934597;
	sub.s64 	%rd42, %rd40, %rd41;
	shr.u64 	%rd43, %rd42, 1;
	add.s64 	%rd44, %rd43, %rd41;
	shr.u64 	%rd45, %rd44, 30;
	mul.lo.s64 	%rd46, %rd45, 2147483647;
	sub.s64 	%rd60, %rd40, %rd46;
$L__BB2_17:
	shr.u64 	%rd16, %rd58, 1;
	mul.lo.s64 	%rd47, %rd59, %rd59;
	mul.hi.u64 	%rd48, %rd47, -9223372032559808509;
	shr.u64 	%rd49, %rd48, 30;
	mul.lo.s64 	%rd50, %rd49, 2147483647;
	sub.s64 	%rd59, %rd47, %rd50;
	setp.gt.u64 	%p14, %rd58, 1;
	mov.u64 	%rd58, %rd16;
	@%p14 bra 	$L__BB2_15;
	cvt.u32.u64 	%r48, %rd60;
	mul.hi.u32 	%r49, %r48, 3;
	sub.s32 	%r50, %r48, %r49;
	shr.u32 	%r51, %r50, 1;
	add.s32 	%r52, %r51, %r49;
	shr.u32 	%r53, %r52, 30;
	mul.lo.s32 	%r54, %r53, 2147483647;
	sub.s32 	%r69, %r48, %r54;
$L__BB2_19:
	mul.hi.u32 	%r55, %r69, -1131474031;
	shr.u32 	%r56, %r55, 15;
	mul.lo.s32 	%r57, %r56, 44488;
	sub.s32 	%r58, %r69, %r57;
	mul.lo.s32 	%r59, %r58, 48271;
	mul.lo.s32 	%r60, %r56, 3399;
	setp.lt.u32 	%p15, %r59, %r60;
	xor.b32  	%r61, %r60, 2147483647;
	neg.s32 	%r62, %r60;
	selp.b32 	%r63, %r61, %r62, %p15;
	add.s32 	%r64, %r59, %r63;
	add.s32 	%r65, %r64, -1;
	cvt.rn.f32.u32 	%f8, %r65;
	mul.f32 	%f9, %f8, 0f30000000;
	fma.rn.f32 	%f10, %f4, %f9, %f1;
	mul.wide.s32 	%rd51, %r12, 4;
	add.s64 	%rd52, %rd1, %rd51;
	st.global.f32 	[%rd52], %f10;
$L__BB2_20:
	add.s32 	%r68, %r68, 1;
	setp.ne.s32 	%p16, %r68, %r17;
	@%p16 bra 	$L__BB2_12;
$L__BB2_21:
	ret;

}
	// .globl	_ZN3cub18CUB_300001_SM_10006detail9transform16transform_kernelINS2_10policy_hubILb1EN4cuda3std3__45tupleIJN6thrust24THRUST_300001_SM_1000_NS17counting_iteratorIjNSA_11use_defaultESC_SC_EEEEEE10policy1000El13initRandomPrgNSA_6detail15normal_iteratorINSA_10device_ptrIfEEEEJSD_EEEvT0_iT1_T2_DpNS2_10kernel_argIT3_EE
.visible .entry _ZN3cub18CUB_300001_SM_10006detail9transform16transform_kernelINS2_10policy_hubILb1EN4cuda3std3__45tupleIJN6thrust24THRUST_300001_SM_1000_NS17counting_iteratorIjNSA_11use_defaultESC_SC_EEEEEE10policy1000El13initRandomPrgNSA_6detail15normal_iteratorINSA_10device_ptrIfEEEEJSD_EEEvT0_iT1_T2_DpNS2_10kernel_argIT3_EE(
	.param .u64 _ZN3cub18CUB_300001_SM_10006detail9transform16transform_kernelINS2_10policy_hubILb1EN4cuda3std3__45tupleIJN6thrust24THRUST_300001_SM_1000_NS17counting_iteratorIjNSA_11use_defaultESC_SC_EEEEEE10policy1000El13initRandomPrgNSA_6detail15normal_iteratorINSA_10device_ptrIfEEEEJSD_EEEvT0_iT1_T2_DpNS2_10kernel_argIT3_EE_param_0,
	.param .u32 _ZN3cub18CUB_300001_SM_10006detail9transform16transform_kernelINS2_10policy_hubILb1EN4cuda3std3__45tupleIJN6thrust24THRUST_300001_SM_1000_NS17counting_iteratorIjNSA_11use_defaultESC_SC_EEEEEE10policy1000El13initRandomPrgNSA_6detail15normal_iteratorINSA_10device_ptrIfEEEEJSD_EEEvT0_iT1_T2_DpNS2_10kernel_argIT3_EE_param_1,
	.param .align 4 .b8 _ZN3cub18CUB_300001_SM_10006detail9transform16transform_kernelINS2_10policy_hubILb1EN4cuda3std3__45tupleIJN6thrust24THRUST_300001_SM_1000_NS17counting_iteratorIjNSA_11use_defaultESC_SC_EEEEEE10policy1000El13initRandomPrgNSA_6detail15normal_iteratorINSA_10device_ptrIfEEEEJSD_EEEvT0_iT1_T2_DpNS2_10kernel_argIT3_EE_param_2[8],
	.param .align 8 .b8 _ZN3cub18CUB_300001_SM_10006detail9transform16transform_kernelINS2_10policy_hubILb1EN4cuda3std3__45tupleIJN6thrust24THRUST_300001_SM_1000_NS17counting_iteratorIjNSA_11use_defaultESC_SC_EEEEEE10policy1000El13initRandomPrgNSA_6detail15normal_iteratorINSA_10device_ptrIfEEEEJSD_EEEvT0_iT1_T2_DpNS2_10kernel_argIT3_EE_param_3[8],
	.param .align 8 .b8 _ZN3cub18CUB_300001_SM_10006detail9transform16transform_kernelINS2_10policy_hubILb1EN4cuda3std3__45tupleIJN6thrust24THRUST_300001_SM_1000_NS17counting_iteratorIjNSA_11use_defaultESC_SC_EEEEEE10policy1000El13initRandomPrgNSA_6detail15normal_iteratorINSA_10device_ptrIfEEEEJSD_EEEvT0_iT1_T2_DpNS2_10kernel_argIT3_EE_param_4[16]
)
.maxntid 128
{
	.reg .pred 	%p<17>;
	.reg .b32 	%r<68>;
	.reg .b32 	%f<11>;
	.reg .b64 	%rd<67>;

	ld.param.f32 	%f1, [_ZN3cub18CUB_300001_SM_10006detail9transform16transform_kernelINS2_10policy_hubILb1EN4cuda3std3__45tupleIJN6thrust24THRUST_300001_SM_1000_NS17counting_iteratorIjNSA_11use_defaultESC_SC_EEEEEE10policy1000El13initRandomPrgNSA_6detail15normal_iteratorINSA_10device_ptrIfEEEEJSD_EEEvT0_iT1_T2_DpNS2_10kernel_argIT3_EE_param_2];
	ld.param.f32 	%f2, [_ZN3cub18CUB_300001_SM_10006detail9transform16transform_kernelINS2_10policy_hubILb1EN4cuda3std3__45tupleIJN6thrust24THRUST_300001_SM_1000_NS17counting_iteratorIjNSA_11use_defaultESC_SC_EEEEEE10policy1000El13initRandomPrgNSA_6detail15normal_iteratorINSA_10device_ptrIfEEEEJSD_EEEvT0_iT1_T2_DpNS2_10kernel_argIT3_EE_param_2+4];
	ld.param.u32 	%r18, [_ZN3cub18CUB_300001_SM_10006detail9transform16transform_kernelINS2_10policy_hubILb1EN4cuda3std3__45tupleIJN6thrust24THRUST_300001_SM_1000_NS17counting_iteratorIjNSA_11use_defaultESC_SC_EEEEEE10policy1000El13initRandomPrgNSA_6detail15normal_iteratorINSA_10device_ptrIfEEEEJSD_EEEvT0_iT1_T2_DpNS2_10kernel_argIT3_EE_param_4];
	ld.param.u64 	%rd18, [_ZN3cub18CUB_300001_SM_10006detail9transform16transform_kernelINS2_10policy_hubILb1EN4cuda3std3__45tupleIJN6thrust24THRUST_300001_SM_1000_NS17counting_iteratorIjNSA_11use_defaultESC_SC_EEEEEE10policy1000El13initRandomPrgNSA_6detail15normal_iteratorINSA_10device_ptrIfEEEEJSD_EEEvT0_iT1_T2_DpNS2_10kernel_argIT3_EE_param_0];
	ld.param.u64 	%rd19, [_ZN3cub18CUB_300001_SM_10006detail9transform16transform_kernelINS2_10policy_hubILb1EN4cuda3std3__45tupleIJN6thrust24THRUST_300001_SM_1000_NS17counting_iteratorIjNSA_11use_defaultESC_SC_EEEEEE10policy1000El13initRandomPrgNSA_6detail15normal_iteratorINSA_10device_ptrIfEEEEJSD_EEEvT0_iT1_T2_DpNS2_10kernel_argIT3_EE_param_3];
	ld.param.u32 	%r17, [_ZN3cub18CUB_300001_SM_10006detail9transform16transform_kernelINS2_10policy_hubILb1EN4cuda3std3__45tupleIJN6thrust24THRUST_300001_SM_1000_NS17counting_iteratorIjNSA_11use_defaultESC_SC_EEEEEE10policy1000El13initRandomPrgNSA_6detail15normal_iteratorINSA_10device_ptrIfEEEEJSD_EEEvT0_iT1_T2_DpNS2_10kernel_argIT3_EE_param_1];
	cvta.to.global.u64 	%rd20, %rd19;
	shl.b32 	%r19, %r17, 7;
	mov.u32 	%r20, %ctaid.x;
	cvt.u64.u32 	%rd21, %r20;
	cvt.s64.s32 	%rd22, %r19;
	mul.lo.s64 	%rd23, %rd22, %rd21;
	sub.s64 	%rd24, %rd18, %rd23;
	min.s64 	%rd25, %rd24, %rd22;
	cvt.u32.u64 	%r1, %rd25;
	cvt.u32.u64 	%r21, %rd23;
	add.s32 	%r2, %r18, %r21;
	shl.b64 	%rd26, %rd23, 2;
	add.s64 	%rd1, %rd20, %rd26;
	setp.eq.s32 	%p1, %r19, %r1;
	@%p1 bra 	$L__BB3_12;
	setp.lt.s32 	%p2, %r17, 1;
	@%p2 bra 	$L__BB3_21;
	mov.u32 	%r3, %tid.x;
	sub.f32 	%f3, %f2, %f1;
	mov.b32 	%r66, 0;
$L__BB3_3:
	shl.b32 	%r23, %r66, 7;
	add.s32 	%r12, %r23, %r3;
	setp.ge.s32 	%p3, %r12, %r1;
	@%p3 bra 	$L__BB3_11;
	add.s32 	%r13, %r12, %r2;
	setp.eq.s32 	%p4, %r13, 0;
	mov.b32 	%r67, 1;
	@%p4 bra 	$L__BB3_10;
	cvt.u64.u32 	%rd64, %r13;
	mov.b64 	%rd65, 48271;
	mov.b64 	%rd66, 1;
$L__BB3_6:
	and.b64  	%rd29, %rd64, 1;
	setp.eq.b64 	%p5, %rd29, 1;
	not.pred 	%p6, %p5;
	@%p6 bra 	$L__BB3_8;
	mul.lo.s64 	%rd30, %rd66, %rd65;
	mul.hi.u64 	%rd31, %rd30, 8589934597;
	sub.s64 	%rd32, %rd30, %rd31;
	shr.u64 	%rd33, %rd32, 1;
	add.s64 	%rd34, %rd33, %rd31;
	shr.u64 	%rd35, %rd34, 30;
	mul.lo.s64 	%rd36, %rd35, 2147483647;
	sub.s64 	%rd66, %rd30, %rd36;
$L__BB3_8:
	shr.u64 	%rd16, %rd64, 1;
	mul.lo.s64 	%rd37, %rd65, %rd65;
	mul.hi.u64 	%rd38, %rd37, -9223372032559808509;
	shr.u64 	%rd39, %rd38, 30;
	mul.lo.s64 	%rd40, %rd39, 2147483647;
	sub.s64 	%rd65, %rd37, %rd40;
	setp.gt.u64 	%p7, %rd64, 1;
	mov.u64 	%rd64, %rd16;
	@%p7 bra 	$L__BB3_6;
	cvt.u32.u64 	%r25, %rd66;
	mul.hi.u32 	%r26, %r25, 3;
	sub.s32 	%r27, %r25, %r26;
	shr.u32 	%r28, %r27, 1;
	add.s32 	%r29, %r28, %r26;
	shr.u32 	%r30, %r29, 30;
	mul.lo.s32 	%r31, %r30, 2147483647;
	sub.s32 	%r67, %r25, %r31;
$L__BB3_10:
	mul.hi.u32 	%r32, %r67, -1131474031;
	shr.u32 	%r33, %r32, 15;
	mul.lo.s32 	%r34, %r33, 44488;
	sub.s32 	%r35, %r67, %r34;
	mul.lo.s32 	%r36, %r35, 48271;
	mul.lo.s32 	%r37, %r33, 3399;
	setp.lt.u32 	%p8, %r36, %r37;
	xor.b32  	%r38, %r37, 2147483647;
	neg.s32 	%r39, %r37;
	selp.b32 	%r40, %r38, %r39, %p8;
	add.s32 	%r41, %r36, %r40;
	add.s32 	%r42, %r41, -1;
	cvt.rn.f32.u32 	%f5, %r42;
	mul.f32 	%f6, %f5, 0f30000000;
	fma.rn.f32 	%f7, %f3, %f6, %f1;
	mul.wide.s32 	%rd41, %r12, 4;
	add.s64 	%rd42, %rd1, %rd41;
	st.global.f32 	[%rd42], %f7;
$L__BB3_11:
	add.s32 	%r66, %r66, 1;
	setp.ne.s32 	%p9, %r66, %r17;
	@%p9 bra 	$L__BB3_3;
	bra.uni 	$L__BB3_21;
$L__BB3_12:
	setp.lt.s32 	%p10, %r17, 1;
	@%p10 bra 	$L__BB3_21;
	mov.u32 	%r4, %tid.x;
	sub.f32 	%f4, %f2, %f1;
	mov.b32 	%r64, 0;
$L__BB3_14:
	shl.b32 	%r45, %r64, 7;
	add.s32 	%r6, %r45, %r4;
	add.s32 	%r7, %r6, %r2;
	setp.eq.s32 	%p11, %r7, 0;
	mov.b32 	%r65, 1;
	@%p11 bra 	$L__BB3_20;
	cvt.u64.u32 	%rd60, %r7;
	mov.b64 	%rd61, 48271;
	mov.b64 	%rd62, 1;
$L__BB3_16:
	and.b64  	%rd45, %rd60, 1;
	setp.eq.b64 	%p12, %rd45, 1;
	not.pred 	%p13, %p12;
	@%p13 bra 	$L__BB3_18;
	mul.lo.s64 	%rd46, %rd62, %rd61;
	mul.hi.u64 	%rd47, %rd46, 8589934597;
	sub.s64 	%rd48, %rd46, %rd47;
	shr.u64 	%rd49, %rd48, 1;
	add.s64 	%rd50, %rd49, %rd47;
	shr.u64 	%rd51, %rd50, 30;
	mul.lo.s64 	%rd52, %rd51, 2147483647;
	sub.s64 	%rd62, %rd46, %rd52;
$L__BB3_18:
	shr.u64 	%rd8, %rd60, 1;
	mul.lo.s64 	%rd53, %rd61, %rd61;
	mul.hi.u64 	%rd54, %rd53, -9223372032559808509;
	shr.u64 	%rd55, %rd54, 30;
	mul.lo.s64 	%rd56, %rd55, 2147483647;
	sub.s64 	%rd61, %rd53, %rd56;
	setp.gt.u64 	%p14, %rd60, 1;
	mov.u64 	%rd60, %rd8;
	@%p14 bra 	$L__BB3_16;
	cvt.u32.u64 	%r46, %rd62;
	mul.hi.u32 	%r47, %r46, 3;
	sub.s32 	%r48, %r46, %r47;
	shr.u32 	%r49, %r48, 1;
	add.s32 	%r50, %r49, %r47;
	shr.u32 	%r51, %r50, 30;
	mul.lo.s32 	%r52, %r51, 2147483647;
	sub.s32 	%r65, %r46, %r52;
$L__BB3_20:
	mul.hi.u32 	%r53, %r65, -1131474031;
	shr.u32 	%r54, %r53, 15;
	mul.lo.s32 	%r55, %r54, 44488;
	sub.s32 	%r56, %r65, %r55;
	mul.lo.s32 	%r57, %r56, 48271;
	mul.lo.s32 	%r58, %r54, 3399;
	setp.lt.u32 	%p15, %r57, %r58;
	xor.b32  	%r59, %r58, 2147483647;
	neg.s32 	%r60, %r58;
	selp.b32 	%r61, %r59, %r60, %p15;
	add.s32 	%r62, %r57, %r61;
	add.s32 	%r63, %r62, -1;
	cvt.rn.f32.u32 	%f8, %r63;
	mul.f32 	%f9, %f8, 0f30000000;
	fma.rn.f32 	%f10, %f4, %f9, %f1;
	mul.wide.s32 	%rd57, %r6, 4;
	add.s64 	%rd58, %rd1, %rd57;
	st.global.f32 	[%rd58], %f10;
	add.s32 	%r64, %r64, 1;
	setp.eq.s32 	%p16, %r64, %r17;
	@%p16 bra 	$L__BB3_21;
	bra.uni 	$L__BB3_14;
$L__BB3_21:
	ret;

}
	// .globl	_ZN3cub18CUB_300001_SM_10006detail9transform16transform_kernelINS2_10policy_hubILb0EN4cuda3std3__45tupleIJN6thrust24THRUST_300001_SM_1000_NS6detail15normal_iteratorINSA_10device_ptrIfEEEESF_EEEE10policy1000EiNS7_4plusIfEESF_JPfSL_EEEvT0_iT1_T2_DpNS2_10kernel_argIT3_EE
.visible .entry _ZN3cub18CUB_300001_SM_10006detail9transform16transform_kernelINS2_10policy_hubILb0EN4cuda3std3__45tupleIJN6thrust24THRUST_300001_SM_1000_NS6detail15normal_iteratorINSA_10device_ptrIfEEEESF_EEEE10policy1000EiNS7_4plusIfEESF_JPfSL_EEEvT0_iT1_T2_DpNS2_10kernel_argIT3_EE(
	.param .u32 _ZN3cub18CUB_300001_SM_10006detail9transform16transform_kernelINS2_10policy_hubILb0EN4cuda3std3__45tupleIJN6thrust24THRUST_300001_SM_1000_NS6detail15normal_iteratorINSA_10device_ptrIfEEEESF_EEEE10policy1000EiNS7_4plusIfEESF_JPfSL_EEEvT0_iT1_T2_DpNS2_10kernel_argIT3_EE_param_0,
	.param .u32 _ZN3cub18CUB_300001_SM_10006detail9transform16transform_kernelINS2_10policy_hubILb0EN4cuda3std3__45tupleIJN6thrust24THRUST_300001_SM_1000_NS6detail15normal_iteratorINSA_10device_ptrIfEEEESF_EEEE10policy1000EiNS7_4plusIfEESF_JPfSL_EEEvT0_iT1_T2_DpNS2_10kernel_argIT3_EE_param_1,
	.param .align 1 .b8 _ZN3cub18CUB_300001_SM_10006detail9transform16transform_kernelINS2_10policy_hubILb0EN4cuda3std3__45tupleIJN6thrust24THRUST_300001_SM_1000_NS6detail15normal_iteratorINSA_10device_ptrIfEEEESF_EEEE10policy1000EiNS7_4plusIfEESF_JPfSL_EEEvT0_iT1_T2_DpNS2_10kernel_argIT3_EE_param_2[1],
	.param .align 8 .b8 _ZN3cub18CUB_300001_SM_10006detail9transform16transform_kernelINS2_10policy_hubILb0EN4cuda3std3__45tupleIJN6thrust24THRUST_300001_SM_1000_NS6detail15normal_iteratorINSA_10device_ptrIfEEEESF_EEEE10policy1000EiNS7_4plusIfEESF_JPfSL_EEEvT0_iT1_T2_DpNS2_10kernel_argIT3_EE_param_3[8],
	.param .align 8 .b8 _ZN3cub18CUB_300001_SM_10006detail9transform16transform_kernelINS2_10policy_hubILb0EN4cuda3std3__45tupleIJN6thrust24THRUST_300001_SM_1000_NS6detail15normal_iteratorINSA_10device_ptrIfEEEESF_EEEE10policy1000EiNS7_4plusIfEESF_JPfSL_EEEvT0_iT1_T2_DpNS2_10kernel_argIT3_EE_param_4[16],
	.param .align 8 .b8 _ZN3cub18CUB_300001_SM_10006detail9transform16transform_kernelINS2_10policy_hubILb0EN4cuda3std3__45tupleIJN6thrust24THRUST_300001_SM_1000_NS6detail15normal_iteratorINSA_10device_ptrIfEEEESF_EEEE10policy1000EiNS7_4plusIfEESF_JPfSL_EEEvT0_iT1_T2_DpNS2_10kernel_argIT3_EE_param_5[16]
)
.maxntid 128
{
	.reg .pred 	%p<28>;
	.reg .b32 	%r<188>;
	.reg .b32 	%f<7>;
	.reg .b64 	%rd<143>;
	// demoted variable
	.shared .align 8 .u64 _ZZN3cub18CUB_300001_SM_10006detail9transform23transform_kernel_ublkcpINS2_19async_copy_policy_tILi128EEEiN4cuda3std3__44plusIfEEN6thrust24THRUST_300001_SM_1000_NS6detail15normal_iteratorINSC_10device_ptrIfEEEEJffEEEvT0_iT1_T2_DpNS2_16aligned_base_ptrIT3_EEE3bar;
	ld.param.u64 	%rd66, [_ZN3cub18CUB_300001_SM_10006detail9transform16transform_kernelINS2_10policy_hubILb0EN4cuda3std3__45tupleIJN6thrust24THRUST_300001_SM_1000_NS6detail15normal_iteratorINSA_10device_ptrIfEEEESF_EEEE10policy1000EiNS7_4plusIfEESF_JPfSL_EEEvT0_iT1_T2_DpNS2_10kernel_argIT3_EE_param_5];
	ld.param.u64 	%rd64, [_ZN3cub18CUB_300001_SM_10006detail9transform16transform_kernelINS2_10policy_hubILb0EN4cuda3std3__45tupleIJN6thrust24THRUST_300001_SM_1000_NS6detail15normal_iteratorINSA_10device_ptrIfEEEESF_EEEE10policy1000EiNS7_4plusIfEESF_JPfSL_EEEvT0_iT1_T2_DpNS2_10kernel_argIT3_EE_param_4];
	ld.param.u32 	%r71, [_ZN3cub18CUB_300001_SM_10006detail9transform16transform_kernelINS2_10policy_hubILb0EN4cuda3std3__45tupleIJN6thrust24THRUST_300001_SM_1000_NS6detail15normal_iteratorINSA_10device_ptrIfEEEESF_EEEE10policy1000EiNS7_4plusIfEESF_JPfSL_EEEvT0_iT1_T2_DpNS2_10kernel_argIT3_EE_param_0];
	ld.param.u64 	%rd67, [_ZN3cub18CUB_300001_SM_10006detail9transform16transform_kernelINS2_10policy_hubILb0EN4cuda3std3__45tupleIJN6thrust24THRUST_300001_SM_1000_NS6detail15normal_iteratorINSA_10device_ptrIfEEEESF_EEEE10policy1000EiNS7_4plusIfEESF_JPfSL_EEEvT0_iT1_T2_DpNS2_10kernel_argIT3_EE_param_5+8];
	ld.param.u64 	%rd65, [_ZN3cub18CUB_300001_SM_10006detail9transform16transform_kernelINS2_10policy_hubILb0EN4cuda3std3__45tupleIJN6thrust24THRUST_300001_SM_1000_NS6detail15normal_iteratorINSA_10device_ptrIfEEEESF_EEEE10policy1000EiNS7_4plusIfEESF_JPfSL_EEEvT0_iT1_T2_DpNS2_10kernel_argIT3_EE_param_4+8];
	ld.param.u64 	%rd68, [_ZN3cub18CUB_300001_SM_10006detail9transform16transform_kernelINS2_10policy_hubILb0EN4cuda3std3__45tupleIJN6thrust24THRUST_300001_SM_1000_NS6detail15normal_iteratorINSA_10device_ptrIfEEEESF_EEEE10policy1000EiNS7_4plusIfEESF_JPfSL_EEEvT0_iT1_T2_DpNS2_10kernel_argIT3_EE_param_3];
	ld.param.u32 	%r70, [_ZN3cub18CUB_300001_SM_10006detail9transform16transform_kernelINS2_10policy_hubILb0EN4cuda3std3__45tupleIJN6thrust24THRUST_300001_SM_1000_NS6detail15normal_iteratorINSA_10device_ptrIfEEEESF_EEEE10policy1000EiNS7_4plusIfEESF_JPfSL_EEEvT0_iT1_T2_DpNS2_10kernel_argIT3_EE_param_1];
	cvta.to.global.u64 	%rd1, %rd68;
	cvt.u32.u64 	%r1, %rd65;
	cvt.u32.u64 	%r2, %rd67;
	shl.b32 	%r3, %r70, 7;
	mov.u32 	%r72, %ctaid.x;
	mul.lo.s32 	%r4, %r3, %r72;
	sub.s32 	%r5, %r71, %r4;
	min.s32 	%r6, %r3, %r5;
	setp.eq.s32 	%p1, %r72, 0;
	add.s32 	%r74, %r72, 2;
	mov.u32 	%r75, %nctaid.x;
	setp.ge.u32 	%p2, %r74, %r75;
	shl.b32 	%r7, %r70, 9;
	or.pred  	%p3, %p1, %p2;
	@%p3 bra 	$L__BB4_5;
	mov.b32 	%r139, -1;
	// begin inline asm
	{
	 .reg .pred P_OUT; 
	elect.sync _|P_OUT, %r139;
	selp.b32 %r138, 1, 0, P_OUT; 
}
	// end inline asm
	mov.u32 	%r140, %tid.x;
	setp.gt.u32 	%p18, %r140, 31;
	setp.eq.s32 	%p19, %r138, 0;
	or.pred  	%p20, %p18, %p19;
	@%p20 bra 	$L__BB4_3;
	mov.u32 	%r141, _ZZN3cub18CUB_300001_SM_10006detail9transform23transform_kernel_ublkcpINS2_19async_copy_policy_tILi128EEEiN4cuda3std3__44plusIfEEN6thrust24THRUST_300001_SM_1000_NS6detail15normal_iteratorINSC_10device_ptrIfEEEEJffEEEvT0_iT1_T2_DpNS2_16aligned_base_ptrIT3_EEE3bar;
	mov.b32 	%r142, 1;
	// begin inline asm
	mbarrier.init.shared.b64 [%r141], %r142;
	// end inline asm
	// begin inline asm
	fence.proxy.async.shared::cta; // 6.
	// end inline asm
	mul.wide.s32 	%rd120, %r4, 4;
	add.s32 	%r151, %r7, 15;
	add.s32 	%r152, %r151, %r1;
	and.b32  	%r144, %r152, -16;
	cvta.to.global.u64 	%rd121, %rd64;
	add.s64 	%rd117, %rd121, %rd120;
	mov.u32 	%r143, _ZN3cub18CUB_300001_SM_10006detail9transform4smemE;
	// begin inline asm
	cp.async.bulk.shared::cluster.global.mbarrier::complete_tx::bytes [%r143], [%rd117], %r144, [%r141];
	// end inline asm
	add.s32 	%r153, %r151, %r2;
	and.b32  	%r147, %r153, -16;
	add.s32 	%r154, %r143, %r7;
	add.s32 	%r146, %r154, 128;
	cvta.to.global.u64 	%rd122, %rd66;
	add.s64 	%rd118, %rd122, %rd120;
	// begin inline asm
	cp.async.bulk.shared::cluster.global.mbarrier::complete_tx::bytes [%r146], [%rd118], %r147, [%r141];
	// end inline asm
	add.s32 	%r150, %r147, %r144;
	// begin inline asm
	mbarrier.arrive.expect_tx.release.cta.shared::cta.b64 %rd119, [%r141], %r150; // 8. 
	// end inline asm
$L__BB4_3:
	bar.sync 	0;
	mov.u32 	%r156, _ZZN3cub18CUB_300001_SM_10006detail9transform23transform_kernel_ublkcpINS2_19async_copy_policy_tILi128EEEiN4cuda3std3__44plusIfEEN6thrust24THRUST_300001_SM_1000_NS6detail15normal_iteratorINSC_10device_ptrIfEEEEJffEEEvT0_iT1_T2_DpNS2_16aligned_base_ptrIT3_EEE3bar;
$L__BB4_4:
	mov.b32 	%r157, 0;
	// begin inline asm
	{
	 .reg .pred P_OUT; 
	mbarrier.try_wait.parity.shared::cta.b64  P_OUT, [%r156], %r157;                                // 7a. 
	selp.b32 %r155, 1, 0, P_OUT; 
}
	// end inline asm
	setp.eq.s32 	%p21, %r155, 0;
	@%p21 bra 	$L__BB4_4;
	bra.uni 	$L__BB4_26;
$L__BB4_5:
	cvt.s64.s32 	%rd4, %r1;
	cvt.s64.s32 	%rd5, %r4;
	shl.b32 	%r77, %r6, 2;
	cvt.s64.s32 	%rd69, %r77;
	shr.u64 	%rd6, %rd69, 2;
	mov.u32 	%r8, %ntid.x;
	mov.u32 	%r9, %ntid.y;
	mul.lo.s32 	%r78, %r8, %r9;
	mov.u32 	%r10, %ntid.z;
	mul.lo.s32 	%r11, %r78, %r10;
	mov.u32 	%r79, %tid.x;
	mov.u32 	%r80, %tid.y;
	mov.u32 	%r81, %tid.z;
	mad.lo.s32 	%r82, %r81, %r9, %r80;
	mad.lo.s32 	%r83, %r82, %r8, %r79;
	cvt.u64.u32 	%rd140, %r83;
	setp.le.u64 	%p4, %rd6, %rd140;
	@%p4 bra 	$L__BB4_15;
	cvt.u32.u64 	%r84, %rd140;
	cvt.u64.u32 	%rd8, %r11;
	add.s32 	%r85, %r84, %r11;
	cvt.u64.u32 	%rd70, %r85;
	max.u64 	%rd71, %rd6, %rd70;
	setp.gt.u64 	%p5, %rd6, %rd70;
	selp.u64 	%rd9, 1, 0, %p5;
	add.s64 	%rd72, %rd9, %rd70;
	sub.s64 	%rd10, %rd71, %rd72;
	and.b64  	%rd73, %rd10, -4294967296;
	setp.ne.s64 	%p6, %rd73, 0;
	@%p6 bra 	$L__BB4_8;
	cvt.u32.u64 	%r86, %rd8;
	cvt.u32.u64 	%r87, %rd10;
	div.u32 	%r88, %r87, %r86;
	cvt.u64.u32 	%rd129, %r88;
	bra.uni 	$L__BB4_9;
$L__BB4_8:
	div.u64 	%rd129, %rd10, %rd8;
$L__BB4_9:
	add.s64 	%rd14, %rd129, %rd9;
	and.b64  	%rd74, %rd14, 3;
	setp.eq.s64 	%p7, %rd74, 3;
	mov.u64 	%rd133, %rd140;
	@%p7 bra 	$L__BB4_12;
	shl.b64 	%rd75, %rd140, 2;
	shl.b64 	%rd76, %rd5, 2;
	add.s64 	%rd77, %rd75, %rd76;
	add.s64 	%rd78, %rd77, %rd4;
	add.s64 	%rd131, %rd64, %rd78;
	mov.u32 	%r90, _ZN3cub18CUB_300001_SM_10006detail9transform4smemE;
	add.s32 	%r91, %r1, %r90;
	shl.b32 	%r92, %r84, 2;
	add.s32 	%r170, %r91, %r92;
	mul.lo.s32 	%r93, %r10, %r9;
	mul.lo.s32 	%r94, %r93, %r8;
	shl.b32 	%r13, %r94, 2;
	add.s64 	%rd79, %rd14, 1;
	and.b64  	%rd80, %rd79, 3;
	neg.s64 	%rd130, %rd80;
	mov.u64 	%rd133, %rd140;
$L__BB4_11:
	.pragma "nounroll";
	// begin inline asm
	cp.async.ca.shared.global [%r170], [%rd131], 4, 4;
	// end inline asm
	add.s64 	%rd133, %rd133, %rd8;
	shl.b64 	%rd82, %rd8, 2;
	add.s64 	%rd131, %rd131, %rd82;
	add.s32 	%r170, %r170, %r13;
	add.s64 	%rd130, %rd130, 1;
	setp.ne.s64 	%p8, %rd130, 0;
	@%p8 bra 	$L__BB4_11;
$L__BB4_12:
	setp.lt.u64 	%p9, %rd14, 3;
	@%p9 bra 	$L__BB4_15;
	shl.b64 	%rd24, %rd8, 2;
	shl.b64 	%rd83, %rd133, 2;
	shl.b64 	%rd84, %rd5, 2;
	add.s64 	%rd25, %rd83, %rd84;
	shl.b64 	%rd85, %rd8, 3;
	add.s64 	%rd26, %rd25, %rd85;
	add.s64 	%rd86, %rd133, %rd5;
	shl.b64 	%rd87, %rd86, 2;
	mad.lo.s64 	%rd27, %rd8, 12, %rd87;
	cvt.u32.u64 	%r96, %rd65;
	mov.u32 	%r97, _ZN3cub18CUB_300001_SM_10006detail9transform4smemE;
	add.s32 	%r98, %r96, %r97;
	mul.lo.s32 	%r99, %r10, %r9;
	mul.lo.s32 	%r100, %r99, %r8;
	shl.b32 	%r101, %r100, 2;
	cvt.u32.u64 	%r102, %rd133;
	shl.b32 	%r103, %r102, 2;
	add.s32 	%r171, %r98, %r103;
	add.s32 	%r174, %r171, %r101;
	shl.b32 	%r104, %r100, 3;
	add.s32 	%r173, %r171, %r104;
	mad.lo.s32 	%r172, %r100, 12, %r171;
	cvt.s64.s32 	%rd88, %rd65;
	add.s64 	%rd134, %rd64, %rd88;
$L__BB4_14:
	add.s64 	%rd89, %rd134, %rd25;
	// begin inline asm
	cp.async.ca.shared.global [%r171], [%rd89], 4, 4;
	// end inline asm
	add.s64 	%rd93, %rd25, %rd24;
	add.s64 	%rd90, %rd134, %rd93;
	// begin inline asm
	cp.async.ca.shared.global [%r174], [%rd90], 4, 4;
	// end inline asm
	add.s64 	%rd91, %rd134, %rd26;
	// begin inline asm
	cp.async.ca.shared.global [%r173], [%rd91], 4, 4;
	// end inline asm
	add.s64 	%rd92, %rd134, %rd27;
	// begin inline asm
	cp.async.ca.shared.global [%r172], [%rd92], 4, 4;
	// end inline asm
	add.s64 	%rd133, %rd133, %rd24;
	mul.wide.u32 	%rd94, %r11, 16;
	add.s64 	%rd134, %rd134, %rd94;
	mul.lo.s32 	%r109, %r10, %r9;
	mul.lo.s32 	%r110, %r109, %r8;
	shl.b32 	%r111, %r110, 4;
	add.s32 	%r174, %r174, %r111;
	add.s32 	%r173, %r173, %r111;
	add.s32 	%r172, %r172, %r111;
	add.s32 	%r171, %r171, %r111;
	setp.lt.u64 	%p10, %rd133, %rd6;
	@%p10 bra 	$L__BB4_14;
$L__BB4_15:
	setp.le.u64 	%p11, %rd6, %rd140;
	// begin inline asm
	cp.async.commit_group;
	// end inline asm
	cvt.s64.s32 	%rd33, %r2;
	@%p11 bra 	$L__BB4_25;
	cvt.u32.u64 	%r112, %rd140;
	cvt.u64.u32 	%rd34, %r11;
	add.s32 	%r113, %r112, %r11;
	cvt.u64.u32 	%rd95, %r113;
	max.u64 	%rd96, %rd6, %rd95;
	setp.gt.u64 	%p12, %rd6, %rd95;
	selp.u64 	%rd35, 1, 0, %p12;
	add.s64 	%rd97, %rd35, %rd95;
	sub.s64 	%rd36, %rd96, %rd97;
	and.b64  	%rd98, %rd36, -4294967296;
	setp.ne.s64 	%p13, %rd98, 0;
	@%p13 bra 	$L__BB4_18;
	cvt.u32.u64 	%r114, %rd34;
	cvt.u32.u64 	%r115, %rd36;
	div.u32 	%r116, %r115, %r114;
	cvt.u64.u32 	%rd136, %r116;
	bra.uni 	$L__BB4_19;
$L__BB4_18:
	div.u64 	%rd136, %rd36, %rd34;
$L__BB4_19:
	add.s64 	%rd40, %rd136, %rd35;
	and.b64  	%rd99, %rd40, 3;
	setp.eq.s64 	%p14, %rd99, 3;
	@%p14 bra 	$L__BB4_22;
	shl.b64 	%rd100, %rd140, 2;
	shl.b64 	%rd101, %rd5, 2;
	add.s64 	%rd102, %rd100, %rd101;
	add.s64 	%rd103, %rd102, %rd33;
	add.s64 	%rd138, %rd66, %rd103;
	shl.b64 	%rd42, %rd34, 2;
	mov.u32 	%r118, _ZN3cub18CUB_300001_SM_10006detail9transform4smemE;
	add.s32 	%r119, %r2, %r118;
	add.s32 	%r120, %r119, %r7;
	shl.b32 	%r121, %r112, 2;
	add.s32 	%r175, %r120, %r121;
	mul.lo.s32 	%r122, %r10, %r9;
	mul.lo.s32 	%r123, %r122, %r8;
	shl.b32 	%r29, %r123, 2;
	add.s64 	%rd104, %rd40, 1;
	and.b64  	%rd105, %rd104, 3;
	neg.s64 	%rd137, %rd105;
$L__BB4_21:
	.pragma "nounroll";
	add.s32 	%r124, %r175, 128;
	// begin inline asm
	cp.async.ca.shared.global [%r124], [%rd138], 4, 4;
	// end inline asm
	add.s64 	%rd140, %rd140, %rd34;
	add.s64 	%rd138, %rd138, %rd42;
	add.s32 	%r175, %r175, %r29;
	add.s64 	%rd137, %rd137, 1;
	setp.ne.s64 	%p15, %rd137, 0;
	@%p15 bra 	$L__BB4_21;
$L__BB4_22:
	setp.lt.u64 	%p16, %rd40, 3;
	@%p16 bra 	$L__BB4_25;
	shl.b64 	%rd51, %rd34, 2;
	shl.b64 	%rd107, %rd140, 2;
	shl.b64 	%rd108, %rd5, 2;
	add.s64 	%rd52, %rd107, %rd108;
	add.s64 	%rd53, %rd52, %rd51;
	shl.b64 	%rd54, %rd34, 4;
	shl.b64 	%rd109, %rd34, 3;
	add.s64 	%rd55, %rd52, %rd109;
	add.s64 	%rd110, %rd140, %rd5;
	shl.b64 	%rd111, %rd110, 2;
	mad.lo.s64 	%rd56, %rd34, 12, %rd111;
	mov.u32 	%r125, _ZN3cub18CUB_300001_SM_10006detail9transform4smemE;
	add.s32 	%r126, %r2, %r125;
	mul.lo.s32 	%r127, %r10, %r9;
	mul.lo.s32 	%r128, %r127, %r8;
	shl.b32 	%r129, %r128, 2;
	cvt.u32.u64 	%r130, %rd140;
	shl.b32 	%r131, %r130, 2;
	add.s32 	%r132, %r126, %r7;
	add.s32 	%r176, %r132, %r131;
	add.s32 	%r179, %r176, %r129;
	shl.b32 	%r33, %r128, 4;
	shl.b32 	%r133, %r128, 3;
	add.s32 	%r178, %r176, %r133;
	mad.lo.s32 	%r177, %r128, 12, %r176;
	add.s64 	%rd141, %rd66, %rd33;
$L__BB4_24:
	add.s64 	%rd113, %rd141, %rd52;
	add.s32 	%r134, %r176, 128;
	// begin inline asm
	cp.async.ca.shared.global [%r134], [%rd113], 4, 4;
	// end inline asm
	add.s64 	%rd114, %rd141, %rd53;
	add.s32 	%r135, %r179, 128;
	// begin inline asm
	cp.async.ca.shared.global [%r135], [%rd114], 4, 4;
	// end inline asm
	add.s64 	%rd115, %rd141, %rd55;
	add.s32 	%r136, %r178, 128;
	// begin inline asm
	cp.async.ca.shared.global [%r136], [%rd115], 4, 4;
	// end inline asm
	add.s64 	%rd116, %rd141, %rd56;
	add.s32 	%r137, %r177, 128;
	// begin inline asm
	cp.async.ca.shared.global [%r137], [%rd116], 4, 4;
	// end inline asm
	add.s64 	%rd140, %rd140, %rd51;
	add.s64 	%rd141, %rd141, %rd54;
	add.s32 	%r179, %r179, %r33;
	add.s32 	%r178, %r178, %r33;
	add.s32 	%r177, %r177, %r33;
	add.s32 	%r176, %r176, %r33;
	setp.lt.u64 	%p17, %rd140, %rd6;
	@%p17 bra 	$L__BB4_24;
$L__BB4_25:
	// begin inline asm
	cp.async.commit_group;
	// end inline asm
	// begin inline asm
	cp.async.wait_group 0;
	// end inline asm
	barrier.sync 	0;
$L__BB4_26:
	cvt.u32.u64 	%r45, %rd65;
	setp.gt.s32 	%p22, %r3, %r5;
	@%p22 bra 	$L__BB4_30;
	setp.lt.s32 	%p23, %r70, 1;
	@%p23 bra 	$L__BB4_35;
	mov.u32 	%r180, %tid.x;
	neg.s32 	%r183, %r70;
	add.s32 	%r158, %r2, %r7;
	shl.b32 	%r159, %r180, 2;
	add.s32 	%r160, %r158, %r159;
	mov.u32 	%r161, _ZN3cub18CUB_300001_SM_10006detail9transform4smemE;
	add.s32 	%r162, %r160, %r161;
	add.s32 	%r182, %r162, 128;
	add.s32 	%r163, %r45, %r159;
	add.s32 	%r181, %r161, %r163;
	mul.wide.s32 	%rd123, %r4, 4;
	add.s64 	%rd62, %rd1, %rd123;
$L__BB4_29:
	.pragma "nounroll";
	mul.wide.s32 	%rd124, %r180, 4;
	add.s64 	%rd125, %rd62, %rd124;
	ld.shared.f32 	%f1, [%r181];
	ld.shared.f32 	%f2, [%r182];
	add.f32 	%f3, %f1, %f2;
	st.global.f32 	[%rd125], %f3;
	add.s32 	%r183, %r183, 1;
	setp.eq.s32 	%p24, %r183, 0;
	add.s32 	%r182, %r182, 512;
	add.s32 	%r181, %r181, 512;
	add.s32 	%r180, %r180, 128;
	@%p24 bra 	$L__BB4_35;
	bra.uni 	$L__BB4_29;
$L__BB4_30:
	setp.lt.s32 	%p25, %r70, 1;
	@%p25 bra 	$L__BB4_35;
	mov.u32 	%r184, %tid.x;
	neg.s32 	%r187, %r70;
	add.s32 	%r164, %r2, %r7;
	shl.b32 	%r165, %r184, 2;
	add.s32 	%r166, %r164, %r165;
	mov.u32 	%r167, _ZN3cub18CUB_300001_SM_10006detail9transform4smemE;
	add.s32 	%r168, %r166, %r167;
	add.s32 	%r186, %r168, 128;
	add.s32 	%r169, %r45, %r165;
	add.s32 	%r185, %r167, %r169;
	mul.wide.s32 	%rd126, %r4, 4;
	add.s64 	%rd63, %rd1, %rd126;
$L__BB4_32:
	.pragma "nounroll";
	setp.ge.s32 	%p26, %r184, %r6;
	@%p26 bra 	$L__BB4_34;
	ld.shared.f32 	%f4, [%r185];
	ld.shared.f32 	%f5, [%r186];
	add.f32 	%f6, %f4, %f5;
	mul.wide.s32 	%rd127, %r184, 4;
	add.s64 	%rd128, %rd63, %rd127;
	st.global.f32 	[%rd128], %f6;
$L__BB4_34:
	add.s32 	%r187, %r187, 1;
	setp.ne.s32 	%p27, %r187, 0;
	add.s32 	%r186, %r186, 512;
	add.s32 	%r185, %r185, 512;
	add.s32 	%r184, %r184, 128;
	@%p27 bra 	$L__BB4_32;
$L__BB4_35:
	ret;

}
	// .globl	_ZN3cub18CUB_300001_SM_10006detail9transform16transform_kernelINS2_10policy_hubILb0EN4cuda3std3__45tupleIJN6thrust24THRUST_300001_SM_1000_NS6detail15normal_iteratorINSA_10device_ptrIfEEEESF_EEEE10policy1000ElNS7_4plusIfEESF_JPfSL_EEEvT0_iT1_T2_DpNS2_10kernel_argIT3_EE
.visible .entry _ZN3cub18CUB_300001_SM_10006detail9transform16transform_kernelINS2_10policy_hubILb0EN4cuda3std3__45tupleIJN6thrust24THRUST_300001_SM_1000_NS6detail15normal_iteratorINSA_10device_ptrIfEEEESF_EEEE10policy1000ElNS7_4plusIfEESF_JPfSL_EEEvT0_iT1_T2_DpNS2_10kernel_argIT3_EE(
	.param .u64 _ZN3cub18CUB_300001_SM_10006detail9transform16transform_kernelINS2_10policy_hubILb0EN4cuda3std3__45tupleIJN6thrust24THRUST_300001_SM_1000_NS6detail15normal_iteratorINSA_10device_ptrIfEEEESF_EEEE10policy1000ElNS7_4plusIfEESF_JPfSL_EEEvT0_iT1_T2_DpNS2_10kernel_argIT3_EE_param_0,
	.param .u32 _ZN3cub18CUB_300001_SM_10006detail9transform16transform_kernelINS2_10policy_hubILb0EN4cuda3std3__45tupleIJN6thrust24THRUST_300001_SM_1000_NS6detail15normal_iteratorINSA_10device_ptrIfEEEESF_EEEE10policy1000ElNS7_4plusIfEESF_JPfSL_EEEvT0_iT1_T2_DpNS2_10kernel_argIT3_EE_param_1,
	.param .align 1 .b8 _ZN3cub18CUB_300001_SM_10006detail9transform16transform_kernelINS2_10policy_hubILb0EN4cuda3std3__45tupleIJN6thrust24THRUST_300001_SM_1000_NS6detail15normal_iteratorINSA_10device_ptrIfEEEESF_EEEE10policy1000ElNS7_4plusIfEESF_JPfSL_EEEvT0_iT1_T2_DpNS2_10kernel_argIT3_EE_param_2[1],
	.param .align 8 .b8 _ZN3cub18CUB_300001_SM_10006detail9transform16transform_kernelINS2_10policy_hubILb0EN4cuda3std3__45tupleIJN6thrust24THRUST_300001_SM_1000_NS6detail15normal_iteratorINSA_10device_ptrIfEEEESF_EEEE10policy1000ElNS7_4plusIfEESF_JPfSL_EEEvT0_iT1_T2_DpNS2_10kernel_argIT3_EE_param_3[8],
	.param .align 8 .b8 _ZN3cub18CUB_300001_SM_10006detail9transform16transform_kernelINS2_10policy_hubILb0EN4cuda3std3__45tupleIJN6thrust24THRUST_300001_SM_1000_NS6detail15normal_iteratorINSA_10device_ptrIfEEEESF_EEEE10policy1000ElNS7_4plusIfEESF_JPfSL_EEEvT0_iT1_T2_DpNS2_10kernel_argIT3_EE_param_4[16],
	.param .align 8 .b8 _ZN3cub18CUB_300001_SM_10006detail9transform16transform_kernelINS2_10policy_hubILb0EN4cuda3std3__45tupleIJN6thrust24THRUST_300001_SM_1000_NS6detail15normal_iteratorINSA_10device_ptrIfEEEESF_EEEE10policy1000ElNS7_4plusIfEESF_JPfSL_EEEvT0_iT1_T2_DpNS2_10kernel_argIT3_EE_param_5[16]
)
.maxntid 128
{
	.reg .pred 	%p<28>;
	.reg .b32 	%r<181>;
	.reg .b32 	%f<7>;
	.reg .b64 	%rd<147>;
	// demoted variable
	.shared .align 8 .u64 _ZZN3cub18CUB_300001_SM_10006detail9transform23transform_kernel_ublkcpINS2_19async_copy_policy_tILi128EEElN4cuda3std3__44plusIfEEN6thrust24THRUST_300001_SM_1000_NS6detail15normal_iteratorINSC_10device_ptrIfEEEEJffEEEvT0_iT1_T2_DpNS2_16aligned_base_ptrIT3_EEE3bar;
	ld.param.u64 	%rd68, [_ZN3cub18CUB_300001_SM_10006detail9transform16transform_kernelINS2_10policy_hubILb0EN4cuda3std3__45tupleIJN6thrust24THRUST_300001_SM_1000_NS6detail15normal_iteratorINSA_10device_ptrIfEEEESF_EEEE10policy1000ElNS7_4plusIfEESF_JPfSL_EEEvT0_iT1_T2_DpNS2_10kernel_argIT3_EE_param_5];
	ld.param.u64 	%rd66, [_ZN3cub18CUB_300001_SM_10006detail9transform16transform_kernelINS2_10policy_hubILb0EN4cuda3std3__45tupleIJN6thrust24THRUST_300001_SM_1000_NS6detail15normal_iteratorINSA_10device_ptrIfEEEESF_EEEE10policy1000ElNS7_4plusIfEESF_JPfSL_EEEvT0_iT1_T2_DpNS2_10kernel_argIT3_EE_param_4];
	ld.param.u64 	%rd70, [_ZN3cub18CUB_300001_SM_10006detail9transform16transform_kernelINS2_10policy_hubILb0EN4cuda3std3__45tupleIJN6thrust24THRUST_300001_SM_1000_NS6detail15normal_iteratorINSA_10device_ptrIfEEEESF_EEEE10policy1000ElNS7_4plusIfEESF_JPfSL_EEEvT0_iT1_T2_DpNS2_10kernel_argIT3_EE_param_0];
	ld.param.u64 	%rd69, [_ZN3cub18CUB_300001_SM_10006detail9transform16transform_kernelINS2_10policy_hubILb0EN4cuda3std3__45tupleIJN6thrust24THRUST_300001_SM_1000_NS6detail15normal_iteratorINSA_10device_ptrIfEEEESF_EEEE10policy1000ElNS7_4plusIfEESF_JPfSL_EEEvT0_iT1_T2_DpNS2_10kernel_argIT3_EE_param_5+8];
	ld.param.u64 	%rd67, [_ZN3cub18CUB_300001_SM_10006detail9transform16transform_kernelINS2_10policy_hubILb0EN4cuda3std3__45tupleIJN6thrust24THRUST_300001_SM_1000_NS6detail15normal_iteratorINSA_10device_ptrIfEEEESF_EEEE10policy1000ElNS7_4plusIfEESF_JPfSL_EEEvT0_iT1_T2_DpNS2_10kernel_argIT3_EE_param_4+8];
	ld.param.u64 	%rd71, [_ZN3cub18CUB_300001_SM_10006detail9transform16transform_kernelINS2_10policy_hubILb0EN4cuda3std3__45tupleIJN6thrust24THRUST_300001_SM_1000_NS6detail15normal_iteratorINSA_10device_ptrIfEEEESF_EEEE10policy1000ElNS7_4plusIfEESF_JPfSL_EEEvT0_iT1_T2_DpNS2_10kernel_argIT3_EE_param_3];
	ld.param.u32 	%r68, [_ZN3cub18CUB_300001_SM_10006detail9transform16transform_kernelINS2_10policy_hubILb0EN4cuda3std3__45tupleIJN6thrust24THRUST_300001_SM_1000_NS6detail15normal_iteratorINSA_10device_ptrIfEEEESF_EEEE10policy1000ElNS7_4plusIfEESF_JPfSL_EEEvT0_iT1_T2_DpNS2_10kernel_argIT3_EE_param_1];
	cvta.to.global.u64 	%rd1, %rd71;
	cvt.u32.u64 	%r1, %rd67;
	cvt.u32.u64 	%r2, %rd69;
	shl.b32 	%r3, %r68, 7;
	mov.u32 	%r69, %ctaid.x;
	cvt.u64.u32 	%rd72, %r69;
	cvt.s64.s32 	%rd73, %r3;
	mul.lo.s64 	%rd4, %rd73, %rd72;
	sub.s64 	%rd74, %rd70, %rd4;
	min.s64 	%rd75, %rd74, %rd73;
	cvt.u32.u64 	%r4, %rd75;
	setp.eq.s32 	%p1, %r69, 0;
	add.s32 	%r71, %r69, 2;
	mov.u32 	%r72, %nctaid.x;
	setp.ge.u32 	%p2, %r71, %r72;
	shl.b32 	%r5, %r68, 9;
	or.pred  	%p3, %p1, %p2;
	@%p3 bra 	$L__BB5_5;
	mov.b32 	%r132, -1;
	// begin inline asm
	{
	 .reg .pred P_OUT; 
	elect.sync _|P_OUT, %r132;
	selp.b32 %r131, 1, 0, P_OUT; 
}
	// end inline asm
	mov.u32 	%r133, %tid.x;
	setp.gt.u32 	%p18, %r133, 31;
	setp.eq.s32 	%p19, %r131, 0;
	or.pred  	%p20, %p18, %p19;
	@%p20 bra 	$L__BB5_3;
	mov.u32 	%r134, _ZZN3cub18CUB_300001_SM_10006detail9transform23transform_kernel_ublkcpINS2_19async_copy_policy_tILi128EEElN4cuda3std3__44plusIfEEN6thrust24THRUST_300001_SM_1000_NS6detail15normal_iteratorINSC_10device_ptrIfEEEEJffEEEvT0_iT1_T2_DpNS2_16aligned_base_ptrIT3_EEE3bar;
	mov.b32 	%r135, 1;
	// begin inline asm
	mbarrier.init.shared.b64 [%r134], %r135;
	// end inline asm
	// begin inline asm
	fence.proxy.async.shared::cta; // 6.
	// end inline asm
	shl.b64 	%rd124, %rd4, 2;
	add.s32 	%r144, %r5, 15;
	add.s32 	%r145, %r144, %r1;
	and.b32  	%r137, %r145, -16;
	cvta.to.global.u64 	%rd125, %rd66;
	add.s64 	%rd121, %rd125, %rd124;
	mov.u32 	%r136, _ZN3cub18CUB_300001_SM_10006detail9transform4smemE;
	// begin inline asm
	cp.async.bulk.shared::cluster.global.mbarrier::complete_tx::bytes [%r136], [%rd121], %r137, [%r134];
	// end inline asm
	add.s32 	%r146, %r144, %r2;
	and.b32  	%r140, %r146, -16;
	add.s32 	%r147, %r136, %r5;
	add.s32 	%r139, %r147, 128;
	cvta.to.global.u64 	%rd126, %rd68;
	add.s64 	%rd122, %rd126, %rd124;
	// begin inline asm
	cp.async.bulk.shared::cluster.global.mbarrier::complete_tx::bytes [%r139], [%rd122], %r140, [%r134];
	// end inline asm
	add.s32 	%r143, %r140, %r137;
	// begin inline asm
	mbarrier.arrive.expect_tx.release.cta.shared::cta.b64 %rd123, [%r134], %r143; // 8. 
	// end inline asm
$L__BB5_3:
	bar.sync 	0;
	mov.u32 	%r149, _ZZN3cub18CUB_300001_SM_10006detail9transform23transform_kernel_ublkcpINS2_19async_copy_policy_tILi128EEElN4cuda3std3__44plusIfEEN6thrust24THRUST_300001_SM_1000_NS6detail15normal_iteratorINSC_10device_ptrIfEEEEJffEEEvT0_iT1_T2_DpNS2_16aligned_base_ptrIT3_EEE3bar;
$L__BB5_4:
	mov.b32 	%r150, 0;
	// begin inline asm
	{
	 .reg .pred P_OUT; 
	mbarrier.try_wait.parity.shared::cta.b64  P_OUT, [%r149], %r150;                                // 7a. 
	selp.b32 %r148, 1, 0, P_OUT; 
}
	// end inline asm
	setp.eq.s32 	%p21, %r148, 0;
	@%p21 bra 	$L__BB5_4;
	bra.uni 	$L__BB5_26;
$L__BB5_5:
	cvt.s64.s32 	%rd5, %r1;
	shl.b32 	%r74, %r4, 2;
	cvt.s64.s32 	%rd76, %r74;
	shr.u64 	%rd6, %rd76, 2;
	mov.u32 	%r6, %ntid.x;
	mov.u32 	%r7, %ntid.y;
	mul.lo.s32 	%r75, %r6, %r7;
	mov.u32 	%r8, %ntid.z;
	mul.lo.s32 	%r9, %r75, %r8;
	mov.u32 	%r76, %tid.x;
	mov.u32 	%r77, %tid.y;
	mov.u32 	%r78, %tid.z;
	mad.lo.s32 	%r79, %r78, %r7, %r77;
	mad.lo.s32 	%r80, %r79, %r6, %r76;
	cvt.u64.u32 	%rd144, %r80;
	setp.le.u64 	%p4, %rd6, %rd144;
	@%p4 bra 	$L__BB5_15;
	cvt.u32.u64 	%r81, %rd144;
	cvt.u64.u32 	%rd8, %r9;
	add.s32 	%r82, %r81, %r9;
	cvt.u64.u32 	%rd77, %r82;
	max.u64 	%rd78, %rd6, %rd77;
	setp.gt.u64 	%p5, %rd6, %rd77;
	selp.u64 	%rd9, 1, 0, %p5;
	add.s64 	%rd79, %rd9, %rd77;
	sub.s64 	%rd10, %rd78, %rd79;
	and.b64  	%rd80, %rd10, -4294967296;
	setp.ne.s64 	%p6, %rd80, 0;
	@%p6 bra 	$L__BB5_8;
	cvt.u32.u64 	%r83, %rd8;
	cvt.u32.u64 	%r84, %rd10;
	div.u32 	%r85, %r84, %r83;
	cvt.u64.u32 	%rd133, %r85;
	bra.uni 	$L__BB5_9;
$L__BB5_8:
	div.u64 	%rd133, %rd10, %rd8;
$L__BB5_9:
	add.s64 	%rd14, %rd133, %rd9;
	and.b64  	%rd81, %rd14, 3;
	setp.eq.s64 	%p7, %rd81, 3;
	mov.u64 	%rd137, %rd144;
	@%p7 bra 	$L__BB5_12;
	shl.b64 	%rd82, %rd4, 2;
	shl.b64 	%rd83, %rd144, 2;
	add.s64 	%rd84, %rd82, %rd83;
	add.s64 	%rd85, %rd84, %rd5;
	add.s64 	%rd135, %rd66, %rd85;
	shl.b64 	%rd16, %rd8, 2;
	mov.u32 	%r87, _ZN3cub18CUB_300001_SM_10006detail9transform4smemE;
	add.s32 	%r88, %r1, %r87;
	shl.b32 	%r89, %r81, 2;
	add.s32 	%r163, %r88, %r89;
	mul.lo.s32 	%r90, %r8, %r7;
	mul.lo.s32 	%r91, %r90, %r6;
	shl.b32 	%r11, %r91, 2;
	add.s64 	%rd86, %rd14, 1;
	and.b64  	%rd87, %rd86, 3;
	neg.s64 	%rd134, %rd87;
	mov.u64 	%rd137, %rd144;
$L__BB5_11:
	.pragma "nounroll";
	// begin inline asm
	cp.async.ca.shared.global [%r163], [%rd135], 4, 4;
	// end inline asm
	add.s64 	%rd137, %rd137, %rd8;
	add.s64 	%rd135, %rd135, %rd16;
	add.s32 	%r163, %r163, %r11;
	add.s64 	%rd134, %rd134, 1;
	setp.ne.s64 	%p8, %rd134, 0;
	@%p8 bra 	$L__BB5_11;
$L__BB5_12:
	setp.lt.u64 	%p9, %rd14, 3;
	@%p9 bra 	$L__BB5_15;
	shl.b64 	%rd25, %rd8, 2;
	shl.b64 	%rd89, %rd4, 2;
	shl.b64 	%rd90, %rd137, 2;
	add.s64 	%rd26, %rd89, %rd90;
	shl.b64 	%rd27, %rd8, 4;
	shl.b64 	%rd91, %rd8, 3;
	add.s64 	%rd28, %rd26, %rd91;
	add.s64 	%rd92, %rd137, %rd4;
	shl.b64 	%rd93, %rd92, 2;
	mad.lo.s64 	%rd29, %rd8, 12, %rd93;
	mov.u32 	%r93, _ZN3cub18CUB_300001_SM_10006detail9transform4smemE;
	add.s32 	%r94, %r1, %r93;
	mul.lo.s32 	%r95, %r8, %r7;
	mul.lo.s32 	%r96, %r95, %r6;
	shl.b32 	%r97, %r96, 2;
	cvt.u32.u64 	%r98, %rd137;
	shl.b32 	%r99, %r98, 2;
	add.s32 	%r164, %r94, %r99;
	add.s32 	%r167, %r164, %r97;
	shl.b32 	%r15, %r96, 4;
	shl.b32 	%r100, %r96, 3;
	add.s32 	%r166, %r164, %r100;
	mad.lo.s32 	%r165, %r96, 12, %r164;
	cvt.s64.s32 	%rd94, %r1;
	add.s64 	%rd138, %rd66, %rd94;
$L__BB5_14:
	add.s64 	%rd95, %rd138, %rd26;
	// begin inline asm
	cp.async.ca.shared.global [%r164], [%rd95], 4, 4;
	// end inline asm
	add.s64 	%rd99, %rd26, %rd25;
	add.s64 	%rd96, %rd138, %rd99;
	// begin inline asm
	cp.async.ca.shared.global [%r167], [%rd96], 4, 4;
	// end inline asm
	add.s64 	%rd97, %rd138, %rd28;
	// begin inline asm
	cp.async.ca.shared.global [%r166], [%rd97], 4, 4;
	// end inline asm
	add.s64 	%rd98, %rd138, %rd29;
	// begin inline asm
	cp.async.ca.shared.global [%r165], [%rd98], 4, 4;
	// end inline asm
	add.s64 	%rd137, %rd137, %rd25;
	add.s64 	%rd138, %rd138, %rd27;
	add.s32 	%r167, %r167, %r15;
	add.s32 	%r166, %r166, %r15;
	add.s32 	%r165, %r165, %r15;
	add.s32 	%r164, %r164, %r15;
	setp.lt.u64 	%p10, %rd137, %rd6;
	@%p10 bra 	$L__BB5_14;
$L__BB5_15:
	setp.le.u64 	%p11, %rd6, %rd144;
	// begin inline asm
	cp.async.commit_group;
	// end inline asm
	cvt.s64.s32 	%rd35, %r2;
	@%p11 bra 	$L__BB5_25;
	cvt.u32.u64 	%r105, %rd144;
	cvt.u64.u32 	%rd36, %r9;
	add.s32 	%r106, %r105, %r9;
	cvt.u64.u32 	%rd100, %r106;
	max.u64 	%rd101, %rd6, %rd100;
	setp.gt.u64 	%p12, %rd6, %rd100;
	selp.u64 	%rd37, 1, 0, %p12;
	add.s64 	%rd102, %rd37, %rd100;
	sub.s64 	%rd38, %rd101, %rd102;
	and.b64  	%rd103, %rd38, -4294967296;
	setp.ne.s64 	%p13, %rd103, 0;
	@%p13 bra 	$L__BB5_18;
	cvt.u32.u64 	%r107, %rd36;
	cvt.u32.u64 	%r108, %rd38;
	div.u32 	%r109, %r108, %r107;
	cvt.u64.u32 	%rd140, %r109;
	bra.uni 	$L__BB5_19;
$L__BB5_18:
	div.u64 	%rd140, %rd38, %rd36;
$L__BB5_19:
	add.s64 	%rd42, %rd140, %rd37;
	and.b64  	%rd104, %rd42, 3;
	setp.eq.s64 	%p14, %rd104, 3;
	@%p14 bra 	$L__BB5_22;
	shl.b64 	%rd105, %rd4, 2;
	shl.b64 	%rd106, %rd144, 2;
	add.s64 	%rd107, %rd105, %rd106;
	add.s64 	%rd108, %rd107, %rd35;
	add.s64 	%rd142, %rd68, %rd108;
	shl.b64 	%rd44, %rd36, 2;
	mov.u32 	%r111, _ZN3cub18CUB_300001_SM_10006detail9transform4smemE;
	add.s32 	%r112, %r2, %r111;
	add.s32 	%r113, %r112, %r5;
	shl.b32 	%r114, %r105, 2;
	add.s32 	%r168, %r113, %r114;
	mul.lo.s32 	%r115, %r8, %r7;
	mul.lo.s32 	%r116, %r115, %r6;
	shl.b32 	%r28, %r116, 2;
	add.s64 	%rd109, %rd42, 1;
	and.b64  	%rd110, %rd109, 3;
	neg.s64 	%rd141, %rd110;
$L__BB5_21:
	.pragma "nounroll";
	add.s32 	%r117, %r168, 128;
	// begin inline asm
	cp.async.ca.shared.global [%r117], [%rd142], 4, 4;
	// end inline asm
	add.s64 	%rd144, %rd144, %rd36;
	add.s64 	%rd142, %rd142, %rd44;
	add.s32 	%r168, %r168, %r28;
	add.s64 	%rd141, %rd141, 1;
	setp.ne.s64 	%p15, %rd141, 0;
	@%p15 bra 	$L__BB5_21;
$L__BB5_22:
	setp.lt.u64 	%p16, %rd42, 3;
	@%p16 bra 	$L__BB5_25;
	shl.b64 	%rd53, %rd36, 2;
	shl.b64 	%rd112, %rd4, 2;
	shl.b64 	%rd113, %rd144, 2;
	add.s64 	%rd54, %rd112, %rd113;
	add.s64 	%rd55, %rd54, %rd53;
	shl.b64 	%rd56, %rd36, 4;
	shl.b64 	%rd114, %rd36, 3;
	add.s64 	%rd57, %rd54, %rd114;
	add.s64 	%rd115, %rd144, %rd4;
	shl.b64 	%rd116, %rd115, 2;
	mad.lo.s64 	%rd58, %rd36, 12, %rd116;
	mov.u32 	%r118, _ZN3cub18CUB_300001_SM_10006detail9transform4smemE;
	add.s32 	%r119, %r2, %r118;
	mul.lo.s32 	%r120, %r8, %r7;
	mul.lo.s32 	%r121, %r120, %r6;
	shl.b32 	%r122, %r121, 2;
	cvt.u32.u64 	%r123, %rd144;
	shl.b32 	%r124, %r123, 2;
	add.s32 	%r125, %r119, %r5;
	add.s32 	%r169, %r125, %r124;
	add.s32 	%r172, %r169, %r122;
	shl.b32 	%r32, %r121, 4;
	shl.b32 	%r126, %r121, 3;
	add.s32 	%r171, %r169, %r126;
	mad.lo.s32 	%r170, %r121, 12, %r169;
	add.s64 	%rd145, %rd68, %rd35;
$L__BB5_24:
	add.s64 	%rd117, %rd145, %rd54;
	add.s32 	%r127, %r169, 128;
	// begin inline asm
	cp.async.ca.shared.global [%r127], [%rd117], 4, 4;
	// end inline asm
	add.s64 	%rd118, %rd145, %rd55;
	add.s32 	%r128, %r172, 128;
	// begin inline asm
	cp.async.ca.shared.global [%r128], [%rd118], 4, 4;
	// end inline asm
	add.s64 	%rd119, %rd145, %rd57;
	add.s32 	%r129, %r171, 128;
	// begin inline asm
	cp.async.ca.shared.global [%r129], [%rd119], 4, 4;
	// end inline asm
	add.s64 	%rd120, %rd145, %rd58;
	add.s32 	%r130, %r170, 128;
	// begin inline asm
	cp.async.ca.shared.global [%r130], [%rd120], 4, 4;
	// end inline asm
	add.s64 	%rd144, %rd144, %rd53;
	add.s64 	%rd145, %rd145, %rd56;
	add.s32 	%r172, %r172, %r32;
	add.s32 	%r171, %r171, %r32;
	add.s32 	%r170, %r170, %r32;
	add.s32 	%r169, %r169, %r32;
	setp.lt.u64 	%p17, %rd144, %rd6;
	@%p17 bra 	$L__BB5_24;
$L__BB5_25:
	// begin inline asm
	cp.async.commit_group;
	// end inline asm
	// begin inline asm
	cp.async.wait_group 0;
	// end inline asm
	barrier.sync 	0;
$L__BB5_26:
	setp.eq.s32 	%p22, %r3, %r4;
	@%p22 bra 	$L__BB5_32;
	setp.lt.s32 	%p23, %r68, 1;
	@%p23 bra 	$L__BB5_35;
	mov.u32 	%r177, %tid.x;
	neg.s32 	%r180, %r68;
	add.s32 	%r151, %r2, %r5;
	shl.b32 	%r152, %r177, 2;
	add.s32 	%r153, %r151, %r152;
	mov.u32 	%r154, _ZN3cub18CUB_300001_SM_10006detail9transform4smemE;
	add.s32 	%r155, %r153, %r154;
	add.s32 	%r179, %r155, 128;
	add.s32 	%r156, %r1, %r152;
	add.s32 	%r178, %r154, %r156;
	shl.b64 	%rd127, %rd4, 2;
	add.s64 	%rd64, %rd1, %rd127;
$L__BB5_29:
	.pragma "nounroll";
	setp.ge.s32 	%p24, %r177, %r4;
	@%p24 bra 	$L__BB5_31;
	ld.shared.f32 	%f1, [%r178];
	ld.shared.f32 	%f2, [%r179];
	add.f32 	%f3, %f1, %f2;
	mul.wide.s32 	%rd128, %r177, 4;
	add.s64 	%rd129, %rd64, %rd128;
	st.global.f32 	[%rd129], %f3;
$L__BB5_31:
	add.s32 	%r180, %r180, 1;
	setp.ne.s32 	%p25, %r180, 0;
	add.s32 	%r179, %r179, 512;
	add.s32 	%r178, %r178, 512;
	add.s32 	%r177, %r177, 128;
	@%p25 bra 	$L__BB5_29;
	bra.uni 	$L__BB5_35;
$L__BB5_32:
	setp.lt.s32 	%p26, %r68, 1;
	@%p26 bra 	$L__BB5_35;
	mov.u32 	%r173, %tid.x;
	neg.s32 	%r176, %r68;
	add.s32 	%r157, %r2, %r5;
	shl.b32 	%r158, %r173, 2;
	add.s32 	%r159, %r157, %r158;
	mov.u32 	%r160, _ZN3cub18CUB_300001_SM_10006detail9transform4smemE;
	add.s32 	%r161, %r159, %r160;
	add.s32 	%r175, %r161, 128;
	add.s32 	%r162, %r1, %r158;
	add.s32 	%r174, %r160, %r162;
	shl.b64 	%rd130, %rd4, 2;
	add.s64 	%rd65, %rd1, %rd130;
$L__BB5_34:
	.pragma "nounroll";
	mul.wide.s32 	%rd131, %r173, 4;
	add.s64 	%rd132, %rd65, %rd131;
	ld.shared.f32 	%f4, [%r174];
	ld.shared.f32 	%f5, [%r175];
	add.f32 	%f6, %f4, %f5;
	st.global.f32 	[%rd132], %f6;
	add.s32 	%r176, %r176, 1;
	setp.eq.s32 	%p27, %r176, 0;
	add.s32 	%r175, %r175, 512;
	add.s32 	%r174, %r174, 512;
	add.s32 	%r173, %r173, 128;
	@%p27 bra 	$L__BB5_35;
	bra.uni 	$L__BB5_34;
$L__BB5_35:
	ret;

}


// ===== COMPILED SASS (sm_100) =====

	.target	sm_100

	.elftype	@"ET_EXEC"


//--------------------- .note.nv.tkinfo           --------------------------
	.section	.note.nv.tkinfo,"",@"SHT_NOTE"
	.sectionflags	@"SHF_NOTE_NV_TKINFO"
	.tkinfo
        /*0018*/ 	.word	0x00000002
        /*0030*/ 	.string	""
        /*0030*/ 	.string	"ptxas"
        /*0030*/ 	.string	"Cuda compilation tools, release 13.0, V13.0.88"
        /*0030*/ 	.string	"Build cuda_13.0.r13.0/compiler.36424714_0"
        /*0030*/ 	.string	"-arch sm_100 -m 64 "



//--------------------- .note.nv.cuinfo           --------------------------
	.section	.note.nv.cuinfo,"",@"SHT_NOTE"
	.sectionflags	@"SHF_NOTE_NV_CUINFO"
        /*0018*/ 	.short	0x0002
        /*001a*/ 	.short	0x0064
        /*001c*/ 	.short	0x0082
	.zero		2


//--------------------- .nv.info                  --------------------------
	.section	.nv.info,"",@"SHT_CUDA_INFO"
	.align	4


	//----- nvinfo : EIATTR_REGCOUNT
	.align		4
        /*0000*/ 	.byte	0x04, 0x2f
        /*0002*/ 	.short	(.L_44 - .L_43)
	.align		4
.L_43:
        /*0004*/ 	.word	index@(_ZN3cub18CUB_300001_SM_10006detail11EmptyKernelIvEEvv)
        /*0008*/ 	.word	0x00000004


	//----- nvinfo : EIATTR_FRAME_SIZE
	.align		4
.L_44:
        /*000c*/ 	.byte	0x04, 0x11
        /*000e*/ 	.short	(.L_46 - .L_45)
	.align		4
.L_45:
        /*0010*/ 	.word	index@(_ZN3cub18CUB_300001_SM_10006detail11EmptyKernelIvEEvv)
        /*0014*/ 	.word	0x00000000


	//----- nvinfo : EIATTR_REGCOUNT
	.align		4
.L_46:
        /*0018*/ 	.byte	0x04, 0x2f
        /*001a*/ 	.short	(.L_48 - .L_47)
	.align		4
.L_47:
        /*001c*/ 	.word	index@(_ZN3cub18CUB_300001_SM_10006detail8for_each13static_kernelINS2_12policy_hub_t12policy_500_tEmN6thrust24THRUST_300001_SM_1000_NS8cuda_cub20__uninitialized_fill7functorINS7_10device_ptrIfEEfEEEEvT0_T1_)
        /*0020*/ 	.word	0x00000008


	//----- nvinfo : EIATTR_FRAME_SIZE
	.align		4
.L_48:
        /*0024*/ 	.byte	0x04, 0x11
        /*0026*/ 	.short	(.L_50 - .L_49)
	.align		4
.L_49:
        /*0028*/ 	.word	index@(_ZN3cub18CUB_300001_SM_10006detail8for_each13static_kernelINS2_12policy_hub_t12policy_500_tEmN6thrust24THRUST_300001_SM_1000_NS8cuda_cub20__uninitialized_fill7functorINS7_10device_ptrIfEEfEEEEvT0_T1_)
        /*002c*/ 	.word	0x00000000


	//----- nvinfo : EIATTR_REGCOUNT
	.align		4
.L_50:
        /*0030*/ 	.byte	0x04, 0x2f
        /*0032*/ 	.short	(.L_52 - .L_51)
	.align		4
.L_51:
        /*0034*/ 	.word	index@(_ZN3cub18CUB_300001_SM_10006detail9transform16transform_kernelINS2_10policy_hubILb1EN4cuda3std3__45tupleIJN6thrust24THRUST_300001_SM_1000_NS17counting_iteratorIjNSA_11use_defaultESC_SC_EEEEEE10policy1000Ei13initRandomPrgNSA_6detail15normal_iteratorINSA_10device_ptrIfEEEEJSD_EEEvT0_iT1_T2_DpNS2_10kernel_argIT3_EE)
        /*0038*/ 	.word	0x0000001e


	//----- nvinfo : EIATTR_FRAME_SIZE
	.align		4
.L_52:
        /*003c*/ 	.byte	0x04, 0x11
        /*003e*/ 	.short	(.L_54 - .L_53)
	.align		4
.L_53:
        /*0040*/ 	.word	index@(_ZN3cub18CUB_300001_SM_10006detail9transform16transform_kernelINS2_10policy_hubILb1EN4cuda3std3__45tupleIJN6thrust24THRUST_300001_SM_1000_NS17counting_iteratorIjNSA_11use_defaultESC_SC_EEEEEE10policy1000Ei13initRandomPrgNSA_6detail15normal_iteratorINSA_10device_ptrIfEEEEJSD_EEEvT0_iT1_T2_DpNS2_10kernel_argIT3_EE)
        /*0044*/ 	.word	0x00000000


	//----- nvinfo : EIATTR_REGCOUNT
	.align		4
.L_54:
        /*0048*/ 	.byte	0x04, 0x2f
        /*004a*/ 	.short	(.L_56 - .L_55)
	.align		4
.L_55:
        /*004c*/ 	.word	index@(_ZN3cub18CUB_300001_SM_10006detail9transform16transform_kernelINS2_10policy_hubILb1EN4cuda3std3__45tupleIJN6thrust24THRUST_300001_SM_1000_NS17counting_iteratorIjNSA_11use_defaultESC_SC_EEEEEE10policy1000El13initRandomPrgNSA_6detail15normal_iteratorINSA_10device_ptrIfEEEEJSD_EEEvT0_iT1_T2_DpNS2_10kernel_argIT3_EE)
        /*0050*/ 	.word	0x0000001e


	//----- nvinfo : EIATTR_FRAME_SIZE
	.align		4
.L_56:
        /*0054*/ 	.byte	0x04, 0x11
        /*0056*/ 	.short	(.L_58 - .L_57)
	.align		4
.L_57:
        /*0058*/ 	.word	index@(_ZN3cub18CUB_300001_SM_10006detail9transform16transform_kernelINS2_10policy_hubILb1EN4cuda3std3__45tupleIJN6thrust24THRUST_300001_SM_1000_NS17counting_iteratorIjNSA_11use_defaultESC_SC_EEEEEE10policy1000El13initRandomPrgNSA_6detail15normal_iteratorINSA_10device_ptrIfEEEEJSD_EEEvT0_iT1_T2_DpNS2_10kernel_argIT3_EE)
        /*005c*/ 	.word	0x00000000


	//----- nvinfo : EIATTR_REGCOUNT
	.align		4
.L_58:
        /*0060*/ 	.byte	0x04, 0x2f
        /*0062*/ 	.short	(.L_60 - .L_59)
	.align		4
.L_59:
        /*0064*/ 	.word	index@(_ZN3cub18CUB_300001_SM_10006detail9transform16transform_kernelINS2_10policy_hubILb0EN4cuda3std3__45tupleIJN6thrust24THRUST_300001_SM_1000_NS6detail15normal_iteratorINSA_10device_ptrIfEEEESF_EEEE10policy1000EiNS7_4plusIfEESF_JPfSL_EEEvT0_iT1_T2_DpNS2_10kernel_argIT3_EE)
        /*0068*/ 	.word	0x00000020


	//----- nvinfo : EIATTR_FRAME_SIZE
	.align		4
.L_60:
        /*006c*/ 	.byte	0x04, 0x11
        /*006e*/ 	.short	(.L_62 - .L_61)
	.align		4
.L_61:
        /*0070*/ 	.word	index@($__internal_1_$__cuda_sm20_div_u64)
        /*0074*/ 	.word	0x00000000


	//----- nvinfo : EIATTR_FRAME_SIZE
	.align		4
.L_62:
        /*0078*/ 	.byte	0x04, 0x11
        /*007a*/ 	.short	(.L_64 - .L_63)
	.align		4
.L_63:
        /*007c*/ 	.word	index@(_ZN3cub18CUB_300001_SM_10006detail9transform16transform_kernelINS2_10policy_hubILb0EN4cuda3std3__45tupleIJN6thrust24THRUST_300001_SM_1000_NS6detail15normal_iteratorINSA_10device_ptrIfEEEESF_EEEE10policy1000EiNS7_4plusIfEESF_JPfSL_EEEvT0_iT1_T2_DpNS2_10kernel_argIT3_EE)
        /*0080*/ 	.word	0x00000000


	//----- nvinfo : EIATTR_REGCOUNT
	.align		4
.L_64:
        /*0084*/ 	.byte	0x04, 0x2f
        /*0086*/ 	.short	(.L_66 - .L_65)
	.align		4
.L_65:
        /*0088*/ 	.word	index@(_ZN3cub18CUB_300001_SM_10006detail9transform16transform_kernelINS2_10policy_hubILb0EN4cuda3std3__45tupleIJN6thrust24THRUST_300001_SM_1000_NS6detail15normal_iteratorINSA_10device_ptrIfEEEESF_EEEE10policy1000ElNS7_4plusIfEESF_JPfSL_EEEvT0_iT1_T2_DpNS2_10kernel_argIT3_EE)
        /*008c*/ 	.word	0x00000020


	//----- nvinfo : EIATTR_FRAME_SIZE
	.align		4
.L_66:
        /*0090*/ 	.byte	0x04, 0x11
        /*0092*/ 	.short	(.L_68 - .L_67)
	.align		4
.L_67:
        /*0094*/ 	.word	index@($__internal_0_$__cuda_sm20_div_u64)
        /*0098*/ 	.word	0x00000000


	//----- nvinfo : EIATTR_FRAME_SIZE
	.align		4
.L_68:
        /*009c*/ 	.byte	0x04, 0x11
        /*009e*/ 	.short	(.L_70 - .L_69)
	.align		4
.L_69:
        /*00a0*/ 	.word	index@(_ZN3cub18CUB_300001_SM_10006detail9transform16transform_kernelINS2_10policy_hubILb0EN4cuda3std3__45tupleIJN6thrust24THRUST_300001_SM_1000_NS6detail15normal_iteratorINSA_10device_ptrIfEEEESF_EEEE10policy1000ElNS7_4plusIfEESF_JPfSL_EEEvT0_iT1_T2_DpNS2_10kernel_argIT3_EE)
        /*00a4*/ 	.word	0x00000000


	//----- nvinfo : EIATTR_MIN_STACK_SIZE
	.align		4
.L_70:
        /*00a8*/ 	.byte	0x04, 0x12
        /*00aa*/ 	.short	(.L_72 - .L_71)
	.align		4
.L_71:
        /*00ac*/ 	.word	index@(_ZN3cub18CUB_300001_SM_10006detail9transform16transform_kernelINS2_10policy_hubILb0EN4cuda3std3__45tupleIJN6thrust24THRUST_300001_SM_1000_NS6detail15normal_iteratorINSA_10device_ptrIfEEEESF_EEEE10policy1000ElNS7_4plusIfEESF_JPfSL_EEEvT0_iT1_T2_DpNS2_10kernel_argIT3_EE)
        /*00b0*/ 	.word	0x00000000


	//----- nvinfo : EIATTR_MIN_STACK_SIZE
	.align		4
.L_72:
        /*00b4*/ 	.byte	0x04, 0x12
        /*00b6*/ 	.short	(.L_74 - .L_73)
	.align		4
.L_73:
        /*00b8*/ 	.word	index@(_ZN3cub18CUB_300001_SM_10006detail9transform16transform_kernelINS2_10policy_hubILb0EN4cuda3std3__45tupleIJN6thrust24THRUST_300001_SM_1000_NS6detail15normal_iteratorINSA_10device_ptrIfEEEESF_EEEE10policy1000EiNS7_4plusIfEESF_JPfSL_EEEvT0_iT1_T2_DpNS2_10kernel_argIT3_EE)
        /*00bc*/ 	.word	0x00000000


	//----- nvinfo : EIATTR_MIN_STACK_SIZE
	.align		4
.L_74:
        /*00c0*/ 	.byte	0x04, 0x12
        /*00c2*/ 	.short	(.L_76 - .L_75)
	.align		4
.L_75:
        /*00c4*/ 	.word	index@(_ZN3cub18CUB_300001_SM_10006detail9transform16transform_kernelINS2_10policy_hubILb1EN4cuda3std3__45tupleIJN6thrust24THRUST_300001_SM_1000_NS17counting_iteratorIjNSA_11use_defaultESC_SC_EEEEEE10policy1000El13initRandomPrgNSA_6detail15normal_iteratorINSA_10device_ptrIfEEEEJSD_EEEvT0_iT1_T2_DpNS2_10kernel_argIT3_EE)
        /*00c8*/ 	.word	0x00000000


	//----- nvinfo : EIATTR_MIN_STACK_SIZE
	.align		4
.L_76:
        /*00cc*/ 	.byte	0x04, 0x12
        /*00ce*/ 	.short	(.L_78 - .L_77)
	.align		4
.L_77:
        /*00d0*/ 	.word	index@(_ZN3cub18CUB_300001_SM_10006detail9transform16transform_kernelINS2_10policy_hubILb1EN4cuda3std3__45tupleIJN6thrust24THRUST_300001_SM_1000_NS17counting_iteratorIjNSA_11use_defaultESC_SC_EEEEEE10policy1000Ei13initRandomPrgNSA_6detail15normal_iteratorINSA_10device_ptrIfEEEEJSD_EEEvT0_iT1_T2_DpNS2_10kernel_argIT3_EE)
        /*00d4*/ 	.word	0x00000000


	//----- nvinfo : EIATTR_MIN_STACK_SIZE
	.align		4
.L_78:
        /*00d8*/ 	.byte	0x04, 0x12
        /*00da*/ 	.short	(.L_80 - .L_79)
	.align		4
.L_79:
        /*00dc*/ 	.word	index@(_ZN3cub18CUB_300001_SM_10006detail8for_each13static_kernelINS2_12policy_hub_t12policy_500_tEmN6thrust24THRUST_300001_SM_1000_NS8cuda_cub20__uninitialized_fill7functorINS7_10device_ptrIfEEfEEEEvT0_T1_)
        /*00e0*/ 	.word	0x00000000


	//----- nvinfo : EIATTR_MIN_STACK_SIZE
	.align		4
.L_80:
        /*00e4*/ 	.byte	0x04, 0x12
        /*00e6*/ 	.short	(.L_82 - .L_81)
	.align		4
.L_81:
        /*00e8*/ 	.word	index@(_ZN3cub18CUB_300001_SM_10006detail11EmptyKernelIvEEvv)
        /*00ec*/ 	.word	0x00000000
.L_82:


//--------------------- .nv.compat                --------------------------
	.section	.nv.compat,"",@"SHT_CUDA_COMPAT_INFO"
	.align	4
        /*0000*/ 	.byte	0x02, 0x09, 0x00, 0x00, 0x02, 0x02, 0x02, 0x00, 0x02, 0x05, 0x05, 0x00, 0x03, 0x07, 0x01, 0x01
        /*0010*/ 	.byte	0x02, 0x03, 0x00, 0x00, 0x02, 0x06, 0x01, 0x00, 0x04, 0x0b, 0x08, 0x00, 0x09, 0x00, 0x00, 0x00
        /*0020*/ 	.byte	0x00, 0x00, 0x00, 0x00


//--------------------- .nv.info._ZN3cub18CUB_300001_SM_10006detail9transform16transform_kernelINS2_10policy_hubILb0EN4cuda3std3__45tupleIJN6thrust24THRUST_300001_SM_1000_NS6detail15normal_iteratorINSA_10device_ptrIfEEEESF_EEEE10policy1000ElNS7_4plusIfEESF_JPfSL_EEEvT0_iT1_T2_DpNS2_10kernel_argIT3_EE --------------------------
	.section	.nv.info._ZN3cub18CUB_300001_SM_10006detail9transform16transform_kernelINS2_10policy_hubILb0EN4cuda3std3__45tupleIJN6thrust24THRUST_300001_SM_1000_NS6detail15normal_iteratorINSA_10device_ptrIfEEEESF_EEEE10policy1000ElNS7_4plusIfEESF_JPfSL_EEEvT0_iT1_T2_DpNS2_10kernel_argIT3_EE,"",@"SHT_CUDA_INFO"
	.sectionflags	@""
	.align	4


	//----- nvinfo : EIATTR_CUDA_API_VERSION
	.align		4
        /*0000*/ 	.byte	0x04, 0x37
        /*0002*/ 	.short	(.L_84 - .L_83)
.L_83:
        /*0004*/ 	.word	0x00000082


	//----- nvinfo : EIATTR_KPARAM_INFO
	.align		4
.L_84:
        /*0008*/ 	.byte	0x04, 0x17
        /*000a*/ 	.short	(.L_86 - .L_85)
.L_85:
        /*000c*/ 	.word	0x00000000
        /*0010*/ 	.short	0x0005
        /*0012*/ 	.short	0x0028
        /*0014*/ 	.byte	0x00, 0xf0, 0x41, 0x00


	//----- nvinfo : EIATTR_KPARAM_INFO
	.align		4
.L_86:
        /*0018*/ 	.byte	0x04, 0x17
        /*001a*/ 	.short	(.L_88 - .L_87)
.L_87:
        /*001c*/ 	.word	0x00000000
        /*0020*/ 	.short	0x0004
        /*0022*/ 	.short	0x0018
        /*0024*/ 	.byte	0x00, 0xf0, 0x41, 0x00


	//----- nvinfo : EIATTR_KPARAM_INFO
	.align		4
.L_88:
        /*0028*/ 	.byte	0x04, 0x17
        /*002a*/ 	.short	(.L_90 - .L_89)
.L_89:
        /*002c*/ 	.word	0x00000000
        /*0030*/ 	.short	0x0003
        /*0032*/ 	.short	0x0010
        /*0034*/ 	.byte	0x00, 0xf0, 0x21, 0x00


	//----- nvinfo : EIATTR_KPARAM_INFO
	.align		4
.L_90:
        /*0038*/ 	.byte	0x04, 0x17
        /*003a*/ 	.short	(.L_92 - .L_91)
.L_91:
        /*003c*/ 	.word	0x00000000
        /*0040*/ 	.short	0x0002
        /*0042*/ 	.short	0x000c
        /*0044*/ 	.byte	0x00, 0xf0, 0x05, 0x00


	//----- nvinfo : EIATTR_KPARAM_INFO
	.align		4
.L_92:
        /*0048*/ 	.byte	0x04, 0x17
        /*004a*/ 	.short	(.L_94 - .L_93)
.L_93:
        /*004c*/ 	.word	0x00000000
        /*0050*/ 	.short	0x0001
        /*0052*/ 	.short	0x0008
        /*0054*/ 	.byte	0x00, 0xf0, 0x11, 0x00


	//----- nvinfo : EIATTR_KPARAM_INFO
	.align		4
.L_94:
        /*0058*/ 	.byte	0x04, 0x17
        /*005a*/ 	.short	(.L_96 - .L_95)
.L_95:
        /*005c*/ 	.word	0x00000000
        /*0060*/ 	.short	0x0000
        /*0062*/ 	.short	0x0000
        /*0064*/ 	.byte	0x00, 0xf0, 0x21, 0x00


	//----- nvinfo : EIATTR_SPARSE_MMA_MASK
	.align		4
.L_96:
        /*0068*/ 	.byte	0x03, 0x50
        /*006a*/ 	.short	0x0000


	//----- nvinfo : EIATTR_MAXREG_COUNT
	.align		4
        /*006c*/ 	.byte	0x03, 0x1b
        /*006e*/ 	.short	0x00ff


	//----- nvinfo : EIATTR_NUM_BARRIERS
	.align		4
        /*0070*/ 	.byte	0x02, 0x4c
        /*0072*/ 	.byte	0x01
	.zero		1


	//----- nvinfo : EIATTR_MERCURY_ISA_VERSION
	.align		4
        /*0074*/ 	.byte	0x03, 0x5f
        /*0076*/ 	.short	0x0101


	//----- nvinfo : EIATTR_COOP_GROUP_MASK_REGIDS
	.align		4
        /*0078*/ 	.byte	0x04, 0x29
        /*007a*/ 	.short	(.L_98 - .L_97)


	//   ....[0]....
.L_97:
        /*007c*/ 	.word	0xffffffff


	//----- nvinfo : EIATTR_COOP_GROUP_INSTR_OFFSETS
	.align		4
.L_98:
        /*0080*/ 	.byte	0x04, 0x28
        /*0082*/ 	.short	(.L_100 - .L_99)


	//   ....[0]....
.L_99:
        /*0084*/ 	.word	0x000019c0


	//----- nvinfo : EIATTR_VRC_CTA_INIT_COUNT
	.align		4
.L_100:
        /*0088*/ 	.byte	0x02, 0x4a
	.zero		1
	.zero		1


	//----- nvinfo : EIATTR_MBARRIER_INSTR_OFFSETS
	.align		4
        /*008c*/ 	.byte	0x04, 0x39
        /*008e*/ 	.short	(.L_102 - .L_101)


	//   ....[0]....
.L_101:
        /*0090*/ 	.word	0x000002d0
        /*0094*/ 	.word	0x000000ff
        /*0098*/ 	.word	0x00000000
        /*009c*/ 	.short	0x0100
        /*009e*/ 	.byte	0x11
	.zero		1


	//   ....[1]....
        /*00a0*/ 	.word	0x000004a0
        /*00a4*/ 	.word	0x000000ff
        /*00a8*/ 	.word	0x00000000
        /*00ac*/ 	.short	0x010a
        /*00ae*/ 	.byte	0x04
	.zero		1


	//----- nvinfo : EIATTR_NUM_MBARRIERS
	.align		4
.L_102:
        /*00b0*/ 	.byte	0x03, 0x38
        /*00b2*/ 	.short	0x0001


	//----- nvinfo : EIATTR_EXIT_INSTR_OFFSETS
	.align		4
        /*00b4*/ 	.byte	0x04, 0x1c
        /*00b6*/ 	.short	(.L_104 - .L_103)


	//   ....[0]....
.L_103:
        /*00b8*/ 	.word	0x00001a10


	//   ....[1]....
        /*00bc*/ 	.word	0x00001c00


	//   ....[2]....
        /*00c0*/ 	.word	0x00001c30


	//   ....[3]....
        /*00c4*/ 	.word	0x00001dd0


	//----- nvinfo : EIATTR_MAX_THREADS
	.align		4
.L_104:
        /*00c8*/ 	.byte	0x04, 0x05
        /*00ca*/ 	.short	(.L_106 - .L_105)
.L_105:
        /*00cc*/ 	.word	0x00000080
        /*00d0*/ 	.word	0x00000001
        /*00d4*/ 	.word	0x00000001


	//----- nvinfo : EIATTR_CRS_STACK_SIZE
	.align		4
.L_106:
        /*00d8*/ 	.byte	0x04, 0x1e
        /*00da*/ 	.short	(.L_108 - .L_107)
.L_107:
        /*00dc*/ 	.word	0x00000000


	//----- nvinfo : EIATTR_CBANK_PARAM_SIZE
	.align		4
.L_108:
        /*00e0*/ 	.byte	0x03, 0x19
        /*00e2*/ 	.short	0x0038


	//----- nvinfo : EIATTR_PARAM_CBANK
	.align		4
        /*00e4*/ 	.byte	0x04, 0x0a
        /*00e6*/ 	.short	(.L_110 - .L_109)
	.align		4
.L_109:
        /*00e8*/ 	.word	index@(.nv.constant0._ZN3cub18CUB_300001_SM_10006detail9transform16transform_kernelINS2_10policy_hubILb0EN4cuda3std3__45tupleIJN6thrust24THRUST_300001_SM_1000_NS6detail15normal_iteratorINSA_10device_ptrIfEEEESF_EEEE10policy1000ElNS7_4plusIfEESF_JPfSL_EEEvT0_iT1_T2_DpNS2_10kernel_argIT3_EE)
        /*00ec*/ 	.short	0x0380
        /*00ee*/ 	.short	0x0038


	//----- nvinfo : EIATTR_SW_WAR
	.align		4
.L_110:
        /*00f0*/ 	.byte	0x04, 0x36
        /*00f2*/ 	.short	(.L_112 - .L_111)
.L_111:
        /*00f4*/ 	.word	0x00000008
.L_112:


//--------------------- .nv.info._ZN3cub18CUB_300001_SM_10006detail9transform16transform_kernelINS2_10policy_hubILb0EN4cuda3std3__45tupleIJN6thrust24THRUST_300001_SM_1000_NS6detail15normal_iteratorINSA_10device_ptrIfEEEESF_EEEE10policy1000EiNS7_4plusIfEESF_JPfSL_EEEvT0_iT1_T2_DpNS2_10kernel_argIT3_EE --------------------------
	.section	.nv.info._ZN3cub18CUB_300001_SM_10006detail9transform16transform_kernelINS2_10policy_hubILb0EN4cuda3std3__45tupleIJN6thrust24THRUST_300001_SM_1000_NS6detail15normal_iteratorINSA_10device_ptrIfEEEESF_EEEE10policy1000EiNS7_4plusIfEESF_JPfSL_EEEvT0_iT1_T2_DpNS2_10kernel_argIT3_EE,"",@"SHT_CUDA_INFO"
	.sectionflags	@""
	.align	4


	//----- nvinfo : EIATTR_CUDA_API_VERSION
	.align		4
        /*0000*/ 	.byte	0x04, 0x37
        /*0002*/ 	.short	(.L_114 - .L_113)
.L_113:
        /*0004*/ 	.word	0x00000082


	//----- nvinfo : EIATTR_KPARAM_INFO
	.align		4
.L_114:
        /*0008*/ 	.byte	0x04, 0x17
        /*000a*/ 	.short	(.L_116 - .L_115)
.L_115:
        /*000c*/ 	.word	0x00000000
        /*0010*/ 	.short	0x0005
        /*0012*/ 	.short	0x0028
        /*0014*/ 	.byte	0x00, 0xf0, 0x41, 0x00


	//----- nvinfo : EIATTR_KPARAM_INFO
	.align		4
.L_116:
        /*0018*/ 	.byte	0x04, 0x17
        /*001a*/ 	.short	(.L_118 - .L_117)
.L_117:
        /*001c*/ 	.word	0x00000000
        /*0020*/ 	.short	0x0004
        /*0022*/ 	.short	0x0018
        /*0024*/ 	.byte	0x00, 0xf0, 0x41, 0x00


	//----- nvinfo : EIATTR_KPARAM_INFO
	.align		4
.L_118:
        /*0028*/ 	.byte	0x04, 0x17
        /*002a*/ 	.short	(.L_120 - .L_119)
.L_119:
        /*002c*/ 	.word	0x00000000
        /*0030*/ 	.short	0x0003
        /*0032*/ 	.short	0x0010
        /*0034*/ 	.byte	0x00, 0xf0, 0x21, 0x00


	//----- nvinfo : EIATTR_KPARAM_INFO
	.align		4
.L_120:
        /*0038*/ 	.byte	0x04, 0x17
        /*003a*/ 	.short	(.L_122 - .L_121)
.L_121:
        /*003c*/ 	.word	0x00000000
        /*0040*/ 	.short	0x0002
        /*0042*/ 	.short	0x0008
        /*0044*/ 	.byte	0x00, 0xf0, 0x05, 0x00


	//----- nvinfo : EIATTR_KPARAM_INFO
	.align		4
.L_122:
        /*0048*/ 	.byte	0x04, 0x17
        /*004a*/ 	.short	(.L_124 - .L_123)
.L_123:
        /*004c*/ 	.word	0x00000000
        /*0050*/ 	.short	0x0001
        /*0052*/ 	.short	0x0004
        /*0054*/ 	.byte	0x00, 0xf0, 0x11, 0x00


	//----- nvinfo : EIATTR_KPARAM_INFO
	.align		4
.L_124:
        /*0058*/ 	.byte	0x04, 0x17
        /*005a*/ 	.short	(.L_126 - .L_125)
.L_125:
        /*005c*/ 	.word	0x00000000
        /*0060*/ 	.short	0x0000
        /*0062*/ 	.short	0x0000
        /*0064*/ 	.byte	0x00, 0xf0, 0x11, 0x00


	//----- nvinfo : EIATTR_SPARSE_MMA_MASK
	.align		4
.L_126:
        /*0068*/ 	.byte	0x03, 0x50
        /*006a*/ 	.short	0x0000


	//----- nvinfo : EIATTR_MAXREG_COUNT
	.align		4
        /*006c*/ 	.byte	0x03, 0x1b
        /*006e*/ 	.short	0x00ff


	//----- nvinfo : EIATTR_NUM_BARRIERS
	.align		4
        /*0070*/ 	.byte	0x02, 0x4c
        /*0072*/ 	.byte	0x01
	.zero		1


	//----- nvinfo : EIATTR_MERCURY_ISA_VERSION
	.align		4
        /*0074*/ 	.byte	0x03, 0x5f
        /*0076*/ 	.short	0x0101


	//----- nvinfo : EIATTR_COOP_GROUP_MASK_REGIDS
	.align		4
        /*0078*/ 	.byte	0x04, 0x29
        /*007a*/ 	.short	(.L_128 - .L_127)


	//   ....[0]....
.L_127:
        /*007c*/ 	.word	0xffffffff


	//----- nvinfo : EIATTR_COOP_GROUP_INSTR_OFFSETS
	.align		4
.L_128:
        /*0080*/ 	.byte	0x04, 0x28
        /*0082*/ 	.short	(.L_130 - .L_129)


	//   ....[0]....
.L_129:
        /*0084*/ 	.word	0x000019e0


	//----- nvinfo : EIATTR_VRC_CTA_INIT_COUNT
	.align		4
.L_130:
        /*0088*/ 	.byte	0x02, 0x4a
	.zero		1
	.zero		1


	//----- nvinfo : EIATTR_MBARRIER_INSTR_OFFSETS
	.align		4
        /*008c*/ 	.byte	0x04, 0x39
        /*008e*/ 	.short	(.L_132 - .L_131)


	//   ....[0]....
.L_131:
        /*0090*/ 	.word	0x00000270
        /*0094*/ 	.word	0x000000ff
        /*0098*/ 	.word	0x00000000
        /*009c*/ 	.short	0x0100
        /*009e*/ 	.byte	0x0f
	.zero		1


	//   ....[1]....
        /*00a0*/ 	.word	0x00000420
        /*00a4*/ 	.word	0x000000ff
        /*00a8*/ 	.word	0x00000000
        /*00ac*/ 	.short	0x010a
        /*00ae*/ 	.byte	0x04
	.zero		1


	//----- nvinfo : EIATTR_NUM_MBARRIERS
	.align		4
.L_132:
        /*00b0*/ 	.byte	0x03, 0x38
        /*00b2*/ 	.short	0x0001


	//----- nvinfo : EIATTR_EXIT_INSTR_OFFSETS
	.align		4
        /*00b4*/ 	.byte	0x04, 0x1c
        /*00b6*/ 	.short	(.L_134 - .L_133)


	//   ....[0]....
.L_133:
        /*00b8*/ 	.word	0x00001a30


	//   ....[1]....
        /*00bc*/ 	.word	0x00001bc0


	//   ....[2]....
        /*00c0*/ 	.word	0x00001c30


	//   ....[3]....
        /*00c4*/ 	.word	0x00001e10


	//----- nvinfo : EIATTR_MAX_THREADS
	.align		4
.L_134:
        /*00c8*/ 	.byte	0x04, 0x05
        /*00ca*/ 	.short	(.L_136 - .L_135)
.L_135:
        /*00cc*/ 	.word	0x00000080
        /*00d0*/ 	.word	0x00000001
        /*00d4*/ 	.word	0x00000001


	//----- nvinfo : EIATTR_CRS_STACK_SIZE
	.align		4
.L_136:
        /*00d8*/ 	.byte	0x04, 0x1e
        /*00da*/ 	.short	(.L_138 - .L_137)
.L_137:
        /*00dc*/ 	.word	0x00000000


	//----- nvinfo : EIATTR_CBANK_PARAM_SIZE
	.align		4
.L_138:
        /*00e0*/ 	.byte	0x03, 0x19
        /*00e2*/ 	.short	0x0038


	//----- nvinfo : EIATTR_PARAM_CBANK
	.align		4
        /*00e4*/ 	.byte	0x04, 0x0a
        /*00e6*/ 	.short	(.L_140 - .L_139)
	.align		4
.L_139:
        /*00e8*/ 	.word	index@(.nv.constant0._ZN3cub18CUB_300001_SM_10006detail9transform16transform_kernelINS2_10policy_hubILb0EN4cuda3std3__45tupleIJN6thrust24THRUST_300001_SM_1000_NS6detail15normal_iteratorINSA_10device_ptrIfEEEESF_EEEE10policy1000EiNS7_4plusIfEESF_JPfSL_EEEvT0_iT1_T2_DpNS2_10kernel_argIT3_EE)
        /*00ec*/ 	.short	0x0380
        /*00ee*/ 	.short	0x0038


	//----- nvinfo : EIATTR_SW_WAR
	.align		4
.L_140:
        /*00f0*/ 	.byte	0x04, 0x36
        /*00f2*/ 	.short	(.L_142 - .L_141)
.L_141:
        /*00f4*/ 	.word	0x00000008
.L_142:


//--------------------- .nv.info._ZN3cub18CUB_300001_SM_10006detail9transform16transform_kernelINS2_10policy_hubILb1EN4cuda3std3__45tupleIJN6thrust24THRUST_300001_SM_1000_NS17counting_iteratorIjNSA_11use_defaultESC_SC_EEEEEE10policy1000El13initRandomPrgNSA_6detail15normal_iteratorINSA_10device_ptrIfEEEEJSD_EEEvT0_iT1_T2_DpNS2_10kernel_argIT3_EE --------------------------
	.section	.nv.info._ZN3cub18CUB_300001_SM_10006detail9transform16transform_kernelINS2_10policy_hubILb1EN4cuda3std3__45tupleIJN6thrust24THRUST_300001_SM_1000_NS17counting_iteratorIjNSA_11use_defaultESC_SC_EEEEEE10policy1000El13initRandomPrgNSA_6detail15normal_iteratorINSA_10device_ptrIfEEEEJSD_EEEvT0_iT1_T2_DpNS2_10kernel_argIT3_EE,"",@"SHT_CUDA_INFO"
	.sectionflags	@""
	.align	4


	//----- nvinfo : EIATTR_CUDA_API_VERSION
	.align		4
        /*0000*/ 	.byte	0x04, 0x37
        /*0002*/ 	.short	(.L_144 - .L_143)
.L_143:
        /*0004*/ 	.word	0x00000082


	//----- nvinfo : EIATTR_KPARAM_INFO
	.align		4
.L_144:
        /*0008*/ 	.byte	0x04, 0x17
        /*000a*/ 	.short	(.L_146 - .L_145)
.L_145:
        /*000c*/ 	.word	0x00000000
        /*0010*/ 	.short	0x0004
        /*0012*/ 	.short	0x0020
        /*0014*/ 	.byte	0x00, 0xf0, 0x41, 0x00


	//----- nvinfo : EIATTR_KPARAM_INFO
	.align		4
.L_146:
        /*0018*/ 	.byte	0x04, 0x17
        /*001a*/ 	.short	(.L_148 - .L_147)
.L_147:
        /*001c*/ 	.word	0x00000000
        /*0020*/ 	.short	0x0003
        /*0022*/ 	.short	0x0018
        /*0024*/ 	.byte	0x00, 0xf0, 0x21, 0x00


	//----- nvinfo : EIATTR_KPARAM_INFO
	.align		4
.L_148:
        /*0028*/ 	.byte	0x04, 0x17
        /*002a*/ 	.short	(.L_150 - .L_149)
.L_149:
        /*002c*/ 	.word	0x00000000
        /*0030*/ 	.short	0x0002
        /*0032*/ 	.short	0x000c
        /*0034*/ 	.byte	0x00, 0xf0, 0x21, 0x00


	//----- nvinfo : EIATTR_KPARAM_INFO
	.align		4
.L_150:
        /*0038*/ 	.byte	0x04, 0x17
        /*003a*/ 	.short	(.L_152 - .L_151)
.L_151:
        /*003c*/ 	.word	0x00000000
        /*0040*/ 	.short	0x0001
        /*0042*/ 	.short	0x0008
        /*0044*/ 	.byte	0x00, 0xf0, 0x11, 0x00


	//----- nvinfo : EIATTR_KPARAM_INFO
	.align		4
.L_152:
        /*0048*/ 	.byte	0x04, 0x17
        /*004a*/ 	.short	(.L_154 - .L_153)
.L_153:
        /*004c*/ 	.word	0x00000000
        /*0050*/ 	.short	0x0000
        /*0052*/ 	.short	0x0000
        /*0054*/ 	.byte	0x00, 0xf0, 0x21, 0x00


	//----- nvinfo : EIATTR_SPARSE_MMA_MASK
	.align		4
.L_154:
        /*0058*/ 	.byte	0x03, 0x50
        /*005a*/ 	.short	0x0000


	//----- nvinfo : EIATTR_MAXREG_COUNT
	.align		4
        /*005c*/ 	.byte	0x03, 0x1b
        /*005e*/ 	.short	0x00ff


	//----- nvinfo : EIATTR_MERCURY_ISA_VERSION
	.align		4
        /*0060*/ 	.byte	0x03, 0x5f
        /*0062*/ 	.short	0x0101


	//----- nvinfo : EIATTR_VRC_CTA_INIT_COUNT
	.align		4
        /*0064*/ 	.byte	0x02, 0x4a
	.zero		1
	.zero		1


	//----- nvinfo : EIATTR_EXIT_INSTR_OFFSETS
	.align		4
        /*0068*/ 	.byte	0x04, 0x1c
        /*006a*/ 	.short	(.L_156 - .L_155)


	//   ....[0]....
.L_155:
        /*006c*/ 	.word	0x00000170


	//   ....[1]....
        /*0070*/ 	.word	0x00000790


	//   ....[2]....
        /*0074*/ 	.word	0x000007b0


	//   ....[3]....
        /*0078*/ 	.word	0x00000d60


	//----- nvinfo : EIATTR_MAX_THREADS
	.align		4
.L_156:
        /*007c*/ 	.byte	0x04, 0x05
        /*007e*/ 	.short	(.L_158 - .L_157)
.L_157:
        /*0080*/ 	.word	0x00000080
        /*0084*/ 	.word	0x00000001
        /*0088*/ 	.word	0x00000001


	//----- nvinfo : EIATTR_CRS_STACK_SIZE
	.align		4
.L_158:
        /*008c*/ 	.byte	0x04, 0x1e
        /*008e*/ 	.short	(.L_160 - .L_159)
.L_159:
        /*0090*/ 	.word	0x00000000


	//----- nvinfo : EIATTR_CBANK_PARAM_SIZE
	.align		4
.L_160:
        /*0094*/ 	.byte	0x03, 0x19
        /*0096*/ 	.short	0x0030


	//----- nvinfo : EIATTR_PARAM_CBANK
	.align		4
        /*0098*/ 	.byte	0x04, 0x0a
        /*009a*/ 	.short	(.L_162 - .L_161)
	.align		4
.L_161:
        /*009c*/ 	.word	index@(.nv.constant0._ZN3cub18CUB_300001_SM_10006detail9transform16transform_kernelINS2_10policy_hubILb1EN4cuda3std3__45tupleIJN6thrust24THRUST_300001_SM_1000_NS17counting_iteratorIjNSA_11use_defaultESC_SC_EEEEEE10policy1000El13initRandomPrgNSA_6detail15normal_iteratorINSA_10device_ptrIfEEEEJSD_EEEvT0_iT1_T2_DpNS2_10kernel_argIT3_EE)
        /*00a0*/ 	.short	0x0380
        /*00a2*/ 	.short	0x0030


	//----- nvinfo : EIATTR_SW_WAR
	.align		4
.L_162:
        /*00a4*/ 	.byte	0x04, 0x36
        /*00a6*/ 	.short	(.L_164 - .L_163)
.L_163:
        /*00a8*/ 	.word	0x00000008
.L_164:


//--------------------- .nv.info._ZN3cub18CUB_300001_SM_10006detail9transform16transform_kernelINS2_10policy_hubILb1EN4cuda3std3__45tupleIJN6thrust24THRUST_300001_SM_1000_NS17counting_iteratorIjNSA_11use_defaultESC_SC_EEEEEE10policy1000Ei13initRandomPrgNSA_6detail15normal_iteratorINSA_10device_ptrIfEEEEJSD_EEEvT0_iT1_T2_DpNS2_10kernel_argIT3_EE --------------------------
	.section	.nv.info._ZN3cub18CUB_300001_SM_10006detail9transform16transform_kernelINS2_10policy_hubILb1EN4cuda3std3__45tupleIJN6thrust24THRUST_300001_SM_1000_NS17counting_iteratorIjNSA_11use_defaultESC_SC_EEEEEE10policy1000Ei13initRandomPrgNSA_6detail15normal_iteratorINSA_10device_ptrIfEEEEJSD_EEEvT0_iT1_T2_DpNS2_10kernel_argIT3_EE,"",@"SHT_CUDA_INFO"
	.sectionflags	@""
	.align	4


	//----- nvinfo : EIATTR_CUDA_API_VERSION
	.align		4
        /*0000*/ 	.byte	0x04, 0x37
        /*0002*/ 	.short	(.L_166 - .L_165)
.L_165:
        /*0004*/ 	.word	0x00000082


	//----- nvinfo : EIATTR_KPARAM_INFO
	.align		4
.L_166:
        /*0008*/ 	.byte	0x04, 0x17
        /*000a*/ 	.short	(.L_168 - .L_167)
.L_167:
        /*000c*/ 	.word	0x00000000
        /*0010*/ 	.short	0x0004
        /*0012*/ 	.short	0x0018
        /*0014*/ 	.byte	0x00, 0xf0, 0x41, 0x00


	//----- nvinfo : EIATTR_KPARAM_INFO
	.align		4
.L_168:
        /*0018*/ 	.byte	0x04, 0x17
        /*001a*/ 	.short	(.L_170 - .L_169)
.L_169:
        /*001c*/ 	.word	0x00000000
        /*0020*/ 	.short	0x0003
        /*0022*/ 	.short	0x0010
        /*0024*/ 	.byte	0x00, 0xf0, 0x21, 0x00


	//----- nvinfo : EIATTR_KPARAM_INFO
	.align		4
.L_170:
        /*0028*/ 	.byte	0x04, 0x17
        /*002a*/ 	.short	(.L_172 - .L_171)
.L_171:
        /*002c*/ 	.word	0x00000000
        /*0030*/ 	.short	0x0002
        /*0032*/ 	.short	0x0008
        /*0034*/ 	.byte	0x00, 0xf0, 0x21, 0x00


	//----- nvinfo : EIATTR_KPARAM_INFO
	.align		4
.L_172:
        /*0038*/ 	.byte	0x04, 0x17
        /*003a*/ 	.short	(.L_174 - .L_173)
.L_173:
        /*003c*/ 	.word	0x00000000
        /*0040*/ 	.short	0x0001
        /*0042*/ 	.short	0x0004
        /*0044*/ 	.byte	0x00, 0xf0, 0x11, 0x00


	//----- nvinfo : EIATTR_KPARAM_INFO
	.align		4
.L_174:
        /*0048*/ 	.byte	0x04, 0x17
        /*004a*/ 	.short	(.L_176 - .L_175)
.L_175:
        /*004c*/ 	.word	0x00000000
        /*0050*/ 	.short	0x0000
        /*0052*/ 	.short	0x0000
        /*0054*/ 	.byte	0x00, 0xf0, 0x11, 0x00


	//----- nvinfo : EIATTR_SPARSE_MMA_MASK
	.align		4
.L_176:
        /*0058*/ 	.byte	0x03, 0x50
        /*005a*/ 	.short	0x0000


	//----- nvinfo : EIATTR_MAXREG_COUNT
	.align		4
        /*005c*/ 	.byte	0x03, 0x1b
        /*005e*/ 	.short	0x00ff


	//----- nvinfo : EIATTR_MERCURY_ISA_VERSION
	.align		4
        /*0060*/ 	.byte	0x03, 0x5f
        /*0062*/ 	.short	0x0101


	//----- nvinfo : EIATTR_VRC_CTA_INIT_COUNT
	.align		4
        /*0064*/ 	.byte	0x02, 0x4a
	.zero		1
	.zero		1


	//----- nvinfo : EIATTR_EXIT_INSTR_OFFSETS
	.align		4
        /*0068*/ 	.byte	0x04, 0x1c
        /*006a*/ 	.short	(.L_178 - .L_177)


	//   ....[0]....
.L_177:
        /*006c*/ 	.word	0x000000f0


	//   ....[1]....
        /*0070*/ 	.word	0x000006a0


	//   ....[2]....
        /*0074*/ 	.word	0x000006d0


	//   ....[3]....
        /*0078*/ 	.word	0x00000ce0


	//----- nvinfo : EIATTR_MAX_THREADS
	.align		4
.L_178:
        /*007c*/ 	.byte	0x04, 0x05
        /*007e*/ 	.short	(.L_180 - .L_179)
.L_179:
        /*0080*/ 	.word	0x00000080
        /*0084*/ 	.word	0x00000001
        /*0088*/ 	.word	0x00000001


	//----- nvinfo : EIATTR_CRS_STACK_SIZE
	.align		4
.L_180:
        /*008c*/ 	.byte	0x04, 0x1e
        /*008e*/ 	.short	(.L_182 - .L_181)
.L_181:
        /*0090*/ 	.word	0x00000000


	//----- nvinfo : EIATTR_CBANK_PARAM_SIZE
	.align		4
.L_182:
        /*0094*/ 	.byte	0x03, 0x19
        /*0096*/ 	.short	0x0028


	//----- nvinfo : EIATTR_PARAM_CBANK
	.align		4
        /*0098*/ 	.byte	0x04, 0x0a
        /*009a*/ 	.short	(.L_184 - .L_183)
	.align		4
.L_183:
        /*009c*/ 	.word	index@(.nv.constant0._ZN3cub18CUB_300001_SM_10006detail9transform16transform_kernelINS2_10policy_hubILb1EN4cuda3std3__45tupleIJN6thrust24THRUST_300001_SM_1000_NS17counting_iteratorIjNSA_11use_defaultESC_SC_EEEEEE10policy1000Ei13initRandomPrgNSA_6detail15normal_iteratorINSA_10device_ptrIfEEEEJSD_EEEvT0_iT1_T2_DpNS2_10kernel_argIT3_EE)
        /*00a0*/ 	.short	0x0380
        /*00a2*/ 	.short	0x0028


	//----- nvinfo : EIATTR_SW_WAR
	.align		4
.L_184:
        /*00a4*/ 	.byte	0x04, 0x36
        /*00a6*/ 	.short	(.L_186 - .L_185)
.L_185:
        /*00a8*/ 	.word	0x00000008
.L_186:


//--------------------- .nv.info._ZN3cub18CUB_300001_SM_10006detail8for_each13static_kernelINS2_12policy_hub_t12policy_500_tEmN6thrust24THRUST_300001_SM_1000_NS8cuda_cub20__uninitialized_fill7functorINS7_10device_ptrIfEEfEEEEvT0_T1_ --------------------------
	.section	.nv.info._ZN3cub18CUB_300001_SM_10006detail8for_each13static_kernelINS2_12policy_hub_t12policy_500_tEmN6thrust24THRUST_300001_SM_1000_NS8cuda_cub20__uninitialized_fill7functorINS7_10device_ptrIfEEfEEEEvT0_T1_,"",@"SHT_CUDA_INFO"
	.sectionflags	@""
	.align	4


	//----- nvinfo : EIATTR_CUDA_API_VERSION
	.align		4
        /*0000*/ 	.byte	0x04, 0x37
        /*0002*/ 	.short	(.L_188 - .L_187)
.L_187:
        /*0004*/ 	.word	0x00000082


	//----- nvinfo : EIATTR_KPARAM_INFO
	.align		4
.L_188:
        /*0008*/ 	.byte	0x04, 0x17
        /*000a*/ 	.short	(.L_190 - .L_189)
.L_189:
        /*000c*/ 	.word	0x00000000
        /*0010*/ 	.short	0x0001
        /*0012*/ 	.short	0x0008
        /*0014*/ 	.byte	0x00, 0xf0, 0x41, 0x00


	//----- nvinfo : EIATTR_KPARAM_INFO
	.align		4
.L_190:
        /*0018*/ 	.byte	0x04, 0x17
        /*001a*/ 	.short	(.L_192 - .L_191)
.L_191:
        /*001c*/ 	.word	0x00000000
        /*0020*/ 	.short	0x0000
        /*0022*/ 	.short	0x0000
        /*0024*/ 	.byte	0x00, 0xf0, 0x21, 0x00


	//----- nvinfo : EIATTR_SPARSE_MMA_MASK
	.align		4
.L_192:
        /*0028*/ 	.byte	0x03, 0x50
        /*002a*/ 	.short	0x0000


	//----- nvinfo : EIATTR_MAXREG_COUNT
	.align		4
        /*002c*/ 	.byte	0x03, 0x1b
        /*002e*/ 	.short	0x00ff


	//----- nvinfo : EIATTR_MERCURY_ISA_VERSION
	.align		4
        /*0030*/ 	.byte	0x03, 0x5f
        /*0032*/ 	.short	0x0101


	//----- nvinfo : EIATTR_VRC_CTA_INIT_COUNT
	.align		4
        /*0034*/ 	.byte	0x02, 0x4a
	.zero		1
	.zero		1


	//----- nvinfo : EIATTR_EXIT_INSTR_OFFSETS
	.align		4
        /*0038*/ 	.byte	0x04, 0x1c
        /*003a*/ 	.short	(.L_194 - .L_193)


	//   ....[0]....
.L_193:
        /*003c*/ 	.word	0x00000130


	//   ....[1]....
        /*0040*/ 	.word	0x00000230


	//   ....[2]....
        /*0044*/ 	.word	0x00000260


	//----- nvinfo : EIATTR_MAX_THREADS
	.align		4
.L_194:
        /*0048*/ 	.byte	0x04, 0x05
        /*004a*/ 	.short	(.L_196 - .L_195)
.L_195:
        /*004c*/ 	.word	0x00000100
        /*0050*/ 	.word	0x00000001
        /*0054*/ 	.word	0x00000001


	//----- nvinfo : EIATTR_CBANK_PARAM_SIZE
	.align		4
.L_196:
        /*0058*/ 	.byte	0x03, 0x19
        /*005a*/ 	.short	0x0018


	//----- nvinfo : EIATTR_PARAM_CBANK
	.align		4
        /*005c*/ 	.byte	0x04, 0x0a
        /*005e*/ 	.short	(.L_198 - .L_197)
	.align		4
.L_197:
        /*0060*/ 	.word	index@(.nv.constant0._ZN3cub18CUB_300001_SM_10006detail8for_each13static_kernelINS2_12policy_hub_t12policy_500_tEmN6thrust24THRUST_300001_SM_1000_NS8cuda_cub20__uninitialized_fill7functorINS7_10device_ptrIfEEfEEEEvT0_T1_)
        /*0064*/ 	.short	0x0380
        /*0066*/ 	.short	0x0018


	//----- nvinfo : EIATTR_SW_WAR
	.align		4
.L_198:
        /*0068*/ 	.byte	0x04, 0x36
        /*006a*/ 	.short	(.L_200 - .L_199)
.L_199:
        /*006c*/ 	.word	0x00000008
.L_200:


//--------------------- .nv.info._ZN3cub18CUB_300001_SM_10006detail11EmptyKernelIvEEvv --------------------------
	.section	.nv.info._ZN3cub18CUB_300001_SM_10006detail11EmptyKernelIvEEvv,"",@"SHT_CUDA_INFO"
	.sectionflags	@""
	.align	4


	//----- nvinfo : EIATTR_CUDA_API_VERSION
	.align		4
        /*0000*/ 	.byte	0x04, 0x37
        /*0002*/ 	.short	(.L_202 - .L_201)
.L_201:
        /*0004*/ 	.word	0x00000082


	//----- nvinfo : EIATTR_SPARSE_MMA_MASK
	.align		4
.L_202:
        /*0008*/ 	.byte	0x03, 0x50
        /*000a*/ 	.short	0x0000


	//----- nvinfo : EIATTR_MAXREG_COUNT
	.align		4
        /*000c*/ 	.byte	0x03, 0x1b
        /*000e*/ 	.short	0x00ff


	//----- nvinfo : EIATTR_MERCURY_ISA_VERSION
	.align		4
        /*0010*/ 	.byte	0x03, 0x5f
        /*0012*/ 	.short	0x0101


	//----- nvinfo : EIATTR_VRC_CTA_INIT_COUNT
	.align		4
        /*0014*/ 	.byte	0x02, 0x4a
	.zero		1
	.zero		1


	//----- nvinfo : EIATTR_EXIT_INSTR_OFFSETS
	.align		4
        /*0018*/ 	.byte	0x04, 0x1c
        /*001a*/ 	.short	(.L_204 - .L_203)


	//   ....[0]....
.L_203:
        /*001c*/ 	.word	0x00000010


	//----- nvinfo : EIATTR_SW_WAR
	.align		4
.L_204:
        /*0020*/ 	.byte	0x04, 0x36
        /*0022*/ 	.short	(.L_206 - .L_205)
.L_205:
        /*0024*/ 	.word	0x00000008
.L_206:


//--------------------- .nv.callgraph             --------------------------
	.section	.nv.callgraph,"",@"SHT_CUDA_CALLGRAPH"
	.align	4
	.sectionentsize	8
	.align		4
        /*0000*/ 	.word	0x00000000
	.align		4
        /*0004*/ 	.word	0xffffffff
	.align		4
        /*0008*/ 	.word	0x00000000
	.align		4
        /*000c*/ 	.word	0xfffffffe
	.align		4
        /*0010*/ 	.word	0x00000000
	.align		4
        /*0014*/ 	.word	0xfffffffd
	.align		4
        /*0018*/ 	.word	0x00000000
	.align		4
        /*001c*/ 	.word	0xfffffffc


//--------------------- .nv.constant4             --------------------------
	.section	.nv.constant4,"a",@progbits
	.align	8
	.align		8
.nv.constant4:
        /*0000*/ 	.dword	_ZN30_INTERNAL_ecd1f844_4_k_cu_main4cuda3std3__45__cpo5beginE
	.align		8
        /*0008*/ 	.dword	_ZN30_INTERNAL_ecd1f844_4_k_cu_main4cuda3std3__45__cpo3endE
	.align		8
        /*0010*/ 	.dword	_ZN30_INTERNAL_ecd1f844_4_k_cu_main4cuda3std3__45__cpo6cbeginE
	.align		8
        /*0018*/ 	.dword	_ZN30_INTERNAL_ecd1f844_4_k_cu_main4cuda3std3__45__cpo4cendE
	.align		8
        /*0020*/ 	.dword	_ZN30_INTERNAL_ecd1f844_4_k_cu_main4cuda3std3__45__cpo6rbeginE
	.align		8
        /*0028*/ 	.dword	_ZN30_INTERNAL_ecd1f844_4_k_cu_main4cuda3std3__45__cpo4rendE
	.align		8
        /*0030*/ 	.dword	_ZN30_INTERNAL_ecd1f844_4_k_cu_main4cuda3std3__45__cpo7crbeginE
	.align		8
        /*0038*/ 	.dword	_ZN30_INTERNAL_ecd1f844_4_k_cu_main4cuda3std3__45__cpo5crendE
	.align		8
        /*0040*/ 	.dword	_ZN30_INTERNAL_ecd1f844_4_k_cu_main4cuda3std3__432_GLOBAL__N__ecd1f844_4_k_cu_main6ignoreE
	.align		8
        /*0048*/ 	.dword	_ZN30_INTERNAL_ecd1f844_4_k_cu_main4cuda3std3__419piecewise_constructE
	.align		8
        /*0050*/ 	.dword	_ZN30_INTERNAL_ecd1f844_4_k_cu_main4cuda3std3__48in_placeE
	.align		8
        /*0058*/ 	.dword	_ZN30_INTERNAL_ecd1f844_4_k_cu_main4cuda3std3__420unreachable_sentinelE
	.align		8
        /*0060*/ 	.dword	_ZN30_INTERNAL_ecd1f844_4_k_cu_main4cuda3std3__47nulloptE
	.align		8
        /*0068*/ 	.dword	_ZN30_INTERNAL_ecd1f844_4_k_cu_main4cuda3std3__48unexpectE
	.align		8
        /*0070*/ 	.dword	_ZN30_INTERNAL_ecd1f844_4_k_cu_main4cuda3std6ranges3__45__cpo4swapE
	.align		8
        /*0078*/ 	.dword	_ZN30_INTERNAL_ecd1f844_4_k_cu_main4cuda3std6ranges3__45__cpo9iter_moveE
	.align		8
        /*0080*/ 	.dword	_ZN30_INTERNAL_ecd1f844_4_k_cu_main4cuda3std6ranges3__45__cpo5beginE
	.align		8
        /*0088*/ 	.dword	_ZN30_INTERNAL_ecd1f844_4_k_cu_main4cuda3std6ranges3__45__cpo3endE
	.align		8
        /*0090*/ 	.dword	_ZN30_INTERNAL_ecd1f844_4_k_cu_main4cuda3std6ranges3__45__cpo6cbeginE
	.align		8
        /*0098*/ 	.dword	_ZN30_INTERNAL_ecd1f844_4_k_cu_main4cuda3std6ranges3__45__cpo4cendE
	.align		8
        /*00a0*/ 	.dword	_ZN30_INTERNAL_ecd1f844_4_k_cu_main4cuda3std6ranges3__45__cpo7advanceE
	.align		8
        /*00a8*/ 	.dword	_ZN30_INTERNAL_ecd1f844_4_k_cu_main4cuda3std6ranges3__45__cpo9iter_swapE
	.align		8
        /*00b0*/ 	.dword	_ZN30_INTERNAL_ecd1f844_4_k_cu_main4cuda3std6ranges3__45__cpo4nextE
	.align		8
        /*00b8*/ 	.dword	_ZN30_INTERNAL_ecd1f844_4_k_cu_main4cuda3std6ranges3__45__cpo4prevE
	.align		8
        /*00c0*/ 	.dword	_ZN30_INTERNAL_ecd1f844_4_k_cu_main4cuda3std6ranges3__45__cpo4dataE
	.align		8
        /*00c8*/ 	.dword	_ZN30_INTERNAL_ecd1f844_4_k_cu_main4cuda3std6ranges3__45__cpo5cdataE
	.align		8
        /*00d0*/ 	.dword	_ZN30_INTERNAL_ecd1f844_4_k_cu_main4cuda3std6ranges3__45__cpo4sizeE
	.align		8
        /*00d8*/ 	.dword	_ZN30_INTERNAL_ecd1f844_4_k_cu_main4cuda3std6ranges3__45__cpo5ssizeE
	.align		8
        /*00e0*/ 	.dword	_ZN30_INTERNAL_ecd1f844_4_k_cu_main4cuda3std6ranges3__45__cpo8distanceE
	.align		8
        /*00e8*/ 	.dword	_ZN30_INTERNAL_ecd1f844_4_k_cu_main6thrust24THRUST_300001_SM_1000_NS8cuda_cub3parE
	.align		8
        /*00f0*/ 	.dword	_ZN30_INTERNAL_ecd1f844_4_k_cu_main6thrust24THRUST_300001_SM_1000_NS8cuda_cub10par_nosyncE
	.align		8
        /*00f8*/ 	.dword	_ZN30_INTERNAL_ecd1f844_4_k_cu_main6thrust24THRUST_300001_SM_1000_NS6system6detail10sequential3seqE
	.align		8
        /*0100*/ 	.dword	_ZN30_INTERNAL_ecd1f844_4_k_cu_main6thrust24THRUST_300001_SM_1000_NS12placeholders2_1E
	.align		8
        /*0108*/ 	.dword	_ZN30_INTERNAL_ecd1f844_4_k_cu_main6thrust24THRUST_300001_SM_1000_NS12placeholders2_2E
	.align		8
        /*0110*/ 	.dword	_ZN30_INTERNAL_ecd1f844_4_k_cu_main6thrust24THRUST_300001_SM_1000_NS12placeholders2_3E
	.align		8
        /*0118*/ 	.dword	_ZN30_INTERNAL_ecd1f844_4_k_cu_main6thrust24THRUST_300001_SM_1000_NS12placeholders2_4E
	.align		8
        /*0120*/ 	.dword	_ZN30_INTERNAL_ecd1f844_4_k_cu_main6thrust24THRUST_300001_SM_1000_NS12placeholders2_5E
	.align		8
        /*0128*/ 	.dword	_ZN30_INTERNAL_ecd1f844_4_k_cu_main6thrust24THRUST_300001_SM_1000_NS12placeholders2_6E
	.align		8
        /*0130*/ 	.dword	_ZN30_INTERNAL_ecd1f844_4_k_cu_main6thrust24THRUST_300001_SM_1000_NS12placeholders2_7E
	.align		8
        /*0138*/ 	.dword	_ZN30_INTERNAL_ecd1f844_4_k_cu_main6thrust24THRUST_300001_SM_1000_NS12placeholders2_8E
	.align		8
        /*0140*/ 	.dword	_ZN30_INTERNAL_ecd1f844_4_k_cu_main6thrust24THRUST_300001_SM_1000_NS12placeholders2_9E
	.align		8
        /*0148*/ 	.dword	_ZN30_INTERNAL_ecd1f844_4_k_cu_main6thrust24THRUST_300001_SM_1000_NS12placeholders3_10E
	.align		8
        /*0150*/ 	.dword	_ZN30_INTERNAL_ecd1f844_4_k_cu_main6thrust24THRUST_300001_SM_1000_NS3seqE


//--------------------- .text._ZN3cub18CUB_300001_SM_10006detail9transform16transform_kernelINS2_10policy_hubILb0EN4cuda3std3__45tupleIJN6thrust24THRUST_300001_SM_1000_NS6detail15normal_iteratorINSA_10device_ptrIfEEEESF_EEEE10policy1000ElNS7_4plusIfEESF_JPfSL_EEEvT0_iT1_T2_DpNS2_10kernel_argIT3_EE --------------------------
	.section	.text._ZN3cub18CUB_300001_SM_10006detail9transform16transform_kernelINS2_10policy_hubILb0EN4cuda3std3__45tupleIJN6thrust24THRUST_300001_SM_1000_NS6detail15normal_iteratorINSA_10device_ptrIfEEEESF_EEEE10policy1000ElNS7_4plusIfEESF_JPfSL_EEEvT0_iT1_T2_DpNS2_10kernel_argIT3_EE,"ax",@progbits
	.align	128
        .global         _ZN3cub18CUB_300001_SM_10006detail9transform16transform_kernelINS2_10policy_hubILb0EN4cuda3std3__45tupleIJN6thrust24THRUST_300001_SM_1000_NS6detail15normal_iteratorINSA_10device_ptrIfEEEESF_EEEE10policy1000ElNS7_4plusIfEESF_JPfSL_EEEvT0_iT1_T2_DpNS2_10kernel_argIT3_EE
        .type           _ZN3cub18CUB_300001_SM_10006detail9transform16transform_kernelINS2_10policy_hubILb0EN4cuda3std3__45tupleIJN6thrust24THRUST_300001_SM_1000_NS6detail15normal_iteratorINSA_10device_ptrIfEEEESF_EEEE10policy1000ElNS7_4plusIfEESF_JPfSL_EEEvT0_iT1_T2_DpNS2_10kernel_argIT3_EE,@function
        .size           _ZN3cub18CUB_300001_SM_10006detail9transform16transform_kernelINS2_10policy_hubILb0EN4cuda3std3__45tupleIJN6thrust24THRUST_300001_SM_1000_NS6detail15normal_iteratorINSA_10device_ptrIfEEEESF_EEEE10policy1000ElNS7_4plusIfEESF_JPfSL_EEEvT0_iT1_T2_DpNS2_10kernel_argIT3_EE,(.L_x_93 - _ZN3cub18CUB_300001_SM_10006detail9transform16transform_kernelINS2_10policy_hubILb0EN4cuda3std3__45tupleIJN6thrust24THRUST_300001_SM_1000_NS6detail15normal_iteratorINSA_10device_ptrIfEEEESF_EEEE10policy1000ElNS7_4plusIfEESF_JPfSL_EEEvT0_iT1_T2_DpNS2_10kernel_argIT3_EE)
        .other          _ZN3cub18CUB_300001_SM_10006detail9transform16transform_kernelINS2_10policy_hubILb0EN4cuda3std3__45tupleIJN6thrust24THRUST_300001_SM_1000_NS6detail15normal_iteratorINSA_10device_ptrIfEEEESF_EEEE10policy1000ElNS7_4plusIfEESF_JPfSL_EEEvT0_iT1_T2_DpNS2_10kernel_argIT3_EE,@"STO_CUDA_ENTRY STV_DEFAULT"
_ZN3cub18CUB_300001_SM_10006detail9transform16transform_kernelINS2_10policy_hubILb0EN4cuda3std3__45tupleIJN6thrust24THRUST_300001_SM_1000_NS6detail15normal_iteratorINSA_10device_ptrIfEEEESF_EEEE10policy1000ElNS7_4plusIfEESF_JPfSL_EEEvT0_iT1_T2_DpNS2_10kernel_argIT3_EE:
.text._ZN3cub18CUB_300001_SM_10006detail9transform16transform_kernelINS2_10policy_hubILb0EN4cuda3std3__45tupleIJN6thrust24THRUST_300001_SM_1000_NS6detail15normal_iteratorINSA_10device_ptrIfEEEESF_EEEE10policy1000ElNS7_4plusIfEESF_JPfSL_EEEvT0_iT1_T2_DpNS2_10kernel_argIT3_EE:
[----:B------:R-:W-:Y:S01]  /*0000*/  LDC R1, c[0x0][0x37c] ;  /* 0x0000df00ff017b82 */ /* 0x000fe20000000800 */
[----:B------:R-:W1:Y:S07]  /*0010*/  LDCU UR24, c[0x0][0x388] ;  /* 0x00007100ff1877ac */ /* 0x000e6e0008000800 */
[----:B------:R-:W2:Y:S01]  /*0020*/  S2UR UR5, SR_CTAID.X ;  /* 0x00000000000579c3 */ /* 0x000ea20000002500 */
[----:B------:R-:W3:Y:S01]  /*0030*/  LDCU UR7, c[0x0][0x370] ;  /* 0x00006e00ff0777ac */ /* 0x000ee20008000800 */
[----:B------:R-:W4:Y:S06]  /*0040*/  LDCU.64 UR22, c[0x0][0x358] ;  /* 0x00006b00ff1677ac */ /* 0x000f2c0008000a00 */
[----:B------:R-:W5:Y:S01]  /*0050*/  LDC.64 R2, c[0x0][0x380] ;  /* 0x0000e000ff027b82 */ /* 0x000f620000000a00 */
[----:B-1----:R-:W-:-:S04]  /*0060*/  USHF.L.U32 UR19, UR24, 0x7, URZ ;  /* 0x0000000718137899 */ /* 0x002fc800080006ff */
[----:B------:R-:W-:Y:S02]  /*0070*/  USHF.R.S32.HI UR8, URZ, 0x1f, UR19 ;  /* 0x0000001fff087899 */ /* 0x000fe40008011413 */
[----:B--2---:R-:W-:Y:S02]  /*0080*/  UIMAD.WIDE.U32 UR20, UR19, UR5, URZ ;  /* 0x00000005131472a5 */ /* 0x004fe4000f8e00ff */
[----:B------:R-:W-:Y:S02]  /*0090*/  UIMAD UR6, UR8, UR5, URZ ;  /* 0x00000005080672a4 */ /* 0x000fe4000f8e02ff */
[----:B------:R-:W-:Y:S02]  /*00a0*/  UIADD3 UR4, UPT, UPT, UR5, 0x2, URZ ;  /* 0x0000000205047890 */ /* 0x000fe4000fffe0ff */
[----:B------:R-:W-:Y:S02]  /*00b0*/  UIADD3 UR6, UPT, UPT, UR21, UR6, URZ ;  /* 0x0000000615067290 */ /* 0x000fe4000fffe0ff */
[----:B---3--:R-:W-:Y:S01]  /*00c0*/  UISETP.GE.U32.AND UP0, UPT, UR4, UR7, UPT ;  /* 0x000000070400728c */ /* 0x008fe2000bf06070 */
[----:B-----5:R-:W-:-:S03]  /*00d0*/  IADD3 R0, P0, PT, R2, -UR20, RZ ;  /* 0x8000001402007c10 */ /* 0x020fc6000ff1e0ff */
[----:B------:R-:W-:Y:S01]  /*00e0*/  UISETP.EQ.OR UP0, UPT, UR5, URZ, UP0 ;  /* 0x000000ff0500728c */ /* 0x000fe20008702670 */
[----:B------:R-:W-:Y:S02]  /*00f0*/  IADD3.X R2, PT, PT, R3, ~UR6, RZ, P0, !PT ;  /* 0x8000000603027c10 */ /* 0x000fe400087fe4ff */
[----:B------:R-:W-:-:S04]  /*0100*/  ISETP.LT.U32.AND P0, PT, R0, UR19, PT ;  /* 0x0000001300007c0c */ /* 0x000fc8000bf01070 */
[----:B------:R-:W-:-:S04]  /*0110*/  ISETP.LT.AND.EX P0, PT, R2, UR8, PT, P0 ;  /* 0x0000000802007c0c */ /* 0x000fc8000bf01300 */
[----:B------:R-:W-:Y:S01]  /*0120*/  SEL R0, R0, UR19, P0 ;  /* 0x0000001300007c07 */ /* 0x000fe20008000000 */
[----:B----4-:R-:W-:Y:S08]  /*0130*/  BRA.U UP0, `(.L_x_0) ;  /* 0x0000000100e47547 */ /* 0x010ff0000b800000 */
[----:B------:R-:W1:Y:S01]  /*0140*/  S2R R2, SR_TID.X ;  /* 0x0000000000027919 */ /* 0x000e620000002100 */
[----:B------:R-:W-:Y:S01]  /*0150*/  ELECT P0, URZ, PT ;  /* 0x0000000000ff782f */ /* 0x000fe20003800000 */
[----:B------:R-:W-:Y:S03]  /*0160*/  BSSY.RECONVERGENT B0, `(.L_x_1) ;  /* 0x000002e000007945 */ /* 0x000fe60003800200 */
[----:B-1----:R-:W-:-:S13]  /*0170*/  ISETP.GT.U32.OR P0, PT, R2, 0x1f, !P0 ;  /* 0x0000001f0200780c */ /* 0x002fda0004704470 */
[----:B------:R-:W-:Y:S05]  /*0180*/  @P0 BRA `(.L_x_2) ;  /* 0x0000000000ac0947 */ /* 0x000fea0003800000 */
[----:B------:R-:W1:Y:S01]  /*0190*/  S2UR UR18, SR_CgaCtaId ;  /* 0x00000000001279c3 */ /* 0x000e620000008800 */
[----:B------:R-:W2:Y:S01]  /*01a0*/  LDCU UR15, c[0x0][0x3a0] ;  /* 0x00007400ff0f77ac */ /* 0x000ea20008000800 */
[----:B------:R-:W3:Y:S01]  /*01b0*/  LDCU UR17, c[0x0][0x3b0] ;  /* 0x00007600ff1177ac */ /* 0x000ee20008000800 */
[----:B------:R-:W-:Y:S01]  /*01c0*/  ULEA UR14, UR24, 0xf, 0x9 ;  /* 0x0000000f180e7891 */ /* 0x000fe2000f8e48ff */
[----:B------:R-:W-:Y:S01]  /*01d0*/  UMOV UR7, 0x400 ;  /* 0x0000040000077882 */ /* 0x000fe20000000000 */
[----:B------:R-:W-:Y:S01]  /*01e0*/  UMOV UR10, 0x1 ;  /* 0x00000001000a7882 */ /* 0x000fe20000000000 */
[----:B------:R-:W4:Y:S01]  /*01f0*/  LDCU.64 UR4, c[0x0][0x398] ;  /* 0x00007300ff0477ac */ /* 0x000f220008000a00 */
[----:B------:R-:W-:-:S04]  /*0200*/  UIADD3 UR10, UPT, UPT, -UR10, 0x100000, URZ ;  /* 0x001000000a0a7890 */ /* 0x000fc8000fffe1ff */
[----:B------:R-:W-:Y:S02]  /*0210*/  USHF.L.U32 UR11, UR10, 0xb, URZ ;  /* 0x0000000b0a0b7899 */ /* 0x000fe400080006ff */
[----:B------:R-:W-:Y:S02]  /*0220*/  USHF.L.U32 UR10, UR10, 0x1, URZ ;  /* 0x000000010a0a7899 */ /* 0x000fe400080006ff */
[----:B--2---:R-:W-:Y:S01]  /*0230*/  UIADD3 UR15, UPT, UPT, UR14, UR15, URZ ;  /* 0x0000000f0e0f7290 */ /* 0x004fe2000fffe0ff */
[----:B------:R-:W2:Y:S01]  /*0240*/  LDCU.64 UR12, c[0x0][0x3a8] ;  /* 0x00007500ff0c77ac */ /* 0x000ea20008000a00 */
[----:B---3--:R-:W-:Y:S02]  /*0250*/  UIADD3 UR14, UPT, UPT, UR14, UR17, URZ ;  /* 0x000000110e0e7290 */ /* 0x008fe4000fffe0ff */
[----:B-1----:R-:W-:Y:S02]  /*0260*/  ULEA UR17, UR18, UR7, 0x18 ;  /* 0x0000000712117291 */ /* 0x002fe4000f8ec0ff */
[----:B------:R-:W-:-:S02]  /*0270*/  UIADD3 UR16, UPT, UPT, UR7, 0x80, URZ ;  /* 0x0000008007107890 */ /* 0x000fc4000fffe0ff */
[----:B------:R-:W-:Y:S02]  /*0280*/  USHF.L.U64.HI UR9, UR20, 0x2, UR6 ;  /* 0x0000000214097899 */ /* 0x000fe40008010206 */
[----:B------:R-:W-:Y:S02]  /*0290*/  USHF.L.U32 UR8, UR20, 0x2, URZ ;  /* 0x0000000214087899 */ /* 0x000fe400080006ff */
[----:B------:R-:W-:Y:S02]  /*02a0*/  ULOP3.LUT UR15, UR15, 0xfffffff0, URZ, 0xc0, !UPT ;  /* 0xfffffff00f0f7892 */ /* 0x000fe4000f8ec0ff */
[----:B------:R-:W-:Y:S01]  /*02b0*/  ULOP3.LUT UR14, UR14, 0xfffffff0, URZ, 0xc0, !UPT ;  /* 0xfffffff00e0e7892 */ /* 0x000fe2000f8ec0ff */
[----:B------:R-:W1:Y:S02]  /*02c0*/  FENCE.VIEW.ASYNC.S ;  /* 0x00000000000073c6 */ /* 0x000e640000000000 */
[----:B-1----:R1:W3:Y:S02]  /*02d0*/  SYNCS.EXCH.64 URZ, [UR17], UR10 ;  /* 0x0000000a11ff75b2 */ /* 0x0022e40008000100 */
[----:B------:R-:W-:Y:S01]  /*02e0*/  @!PT LDS RZ, [RZ] ;  /* 0x00000000fffff984 */ /* 0x000fe20000000800 */
[----:B------:R-:W-:Y:S01]  /*02f0*/  @!PT LDS RZ, [RZ] ;  /* 0x00000000fffff984 */ /* 0x000fe20000000800 */
[----:B------:R-:W-:Y:S01]  /*0300*/  @!PT LDS RZ, [RZ] ;  /* 0x00000000fffff984 */ /* 0x000fe20000000800 */
[----:B------:R-:W-:Y:S01]  /*0310*/  @!PT LDS RZ, [RZ] ;  /* 0x00000000fffff984 */ /* 0x000fe20000000800 */
[----:B---3--:R3:W-:Y:S06]  /*0320*/  MEMBAR.ALL.CTA ;  /* 0x0000000000007992 */ /* 0x0087ec0000008000 */
[----:B---3--:R-:W3:Y:S01]  /*0330*/  FENCE.VIEW.ASYNC.S ;  /* 0x00000000000073c6 */ /* 0x008ee20000000000 */
[----:B------:R-:W-:-:S02]  /*0340*/  ULEA UR16, UR18, UR16, 0x18 ;  /* 0x0000001012107291 */ /* 0x000fc4000f8ec0ff */
[----:B----4-:R-:W-:Y:S02]  /*0350*/  UIADD3.64 UR4, UPT, UPT, UR8, UR4, URZ ;  /* 0x0000000408047297 */ /* 0x010fe4000fffe0ff */
[----:B------:R-:W-:Y:S02]  /*0360*/  USHF.R.U32.HI UR7, URZ, 0x4, UR15 ;  /* 0x00000004ff077899 */ /* 0x000fe4000801160f */
[----:B--2---:R-:W-:Y:S02]  /*0370*/  UIADD3.64 UR8, UPT, UPT, UR8, UR12, URZ ;  /* 0x0000000c08087297 */ /* 0x004fe4000fffe0ff */
[----:B------:R-:W-:Y:S02]  /*0380*/  UIADD3 UR15, UPT, UPT, UR15, UR14, URZ ;  /* 0x0000000e0f0f7290 */ /* 0x000fe4000fffe0ff */
[----:B------:R-:W-:Y:S02]  /*0390*/  ULEA UR12, UR24, UR16, 0x9 ;  /* 0x00000010180c7291 */ /* 0x000fe4000f8e48ff */
[----:B------:R-:W-:-:S02]  /*03a0*/  USHF.R.U32.HI UR14, URZ, 0x4, UR14 ;  /* 0x00000004ff0e7899 */ /* 0x000fc4000801160e */
[----:B------:R-:W-:Y:S01]  /*03b0*/  UPRMT UR7, UR7, 0x5410, URZ ;  /* 0x0000541007077896 */ /* 0x000fe200080000ff */
[----:B------:R-:W-:Y:S01]  /*03c0*/  IMAD.U32 R2, RZ, RZ, UR15 ;  /* 0x0000000fff027e24 */ /* 0x000fe2000f8e00ff */
[----:B------:R-:W-:Y:S02]  /*03d0*/  UIADD3 UR12, UPT, UPT, UR12, 0x80, URZ ;  /* 0x000000800c0c7890 */ /* 0x000fe4000fffe0ff */
[----:B------:R-:W-:Y:S01]  /*03e0*/  UPRMT UR14, UR14, 0x5410, URZ ;  /* 0x000054100e0e7896 */ /* 0x000fe200080000ff */
[----:B------:R-:W-:-:S04]  /*03f0*/  UMOV UR13, UR17 ;  /* 0x00000011000d7c82 */ /* 0x000fc80008000000 */
[----:B---3--:R1:W-:Y:S04]  /*0400*/  UBLKCP.S.G [UR16], [UR4], UR7 ;  /* 0x00000010040073ba */ /* 0x0083e80008000207 */
[----:B------:R1:W-:Y:S01]  /*0410*/  UBLKCP.S.G [UR12], [UR8], UR14 ;  /* 0x0000000c080073ba */ /* 0x0003e2000800020e */
[----:B------:R1:W-:Y:S01]  /*0420*/  SYNCS.ARRIVE.TRANS64 RZ, [UR17], R2 ;  /* 0x00000002ffff79a7 */ /* 0x0003e20008000011 */
[----:B------:R-:W-:Y:S01]  /*0430*/  NOP ;  /* 0x0000000000007918 */ /* 0x000fe20000000000 */
.L_x_2:
[----:B-1----:R-:W-:Y:S05]  /*0440*/  BSYNC.RECONVERGENT B0 ;  /* 0x0000000000007941 */ /* 0x002fea0003800200 */
.L_x_1:
[----:B------:R-:W1:Y:S08]  /*0450*/  S2UR UR5, SR_CgaCtaId ;  /* 0x00000000000579c3 */ /* 0x000e700000008800 */
[----:B------:R-:W-:Y:S01]  /*0460*/  BAR.SYNC.DEFER_BLOCKING 0x0 ;  /* 0x0000000000007b1d */ /* 0x000fe20000010000 */
[----:B------:R-:W-:-:S05]  /*0470*/  SHF.L.U32 R2, RZ, 0x1f, RZ ;  /* 0x0000001fff027819 */ /* 0x000fca00000006ff */
[----:B------:R-:W-:Y:S02]  /*0480*/  UMOV UR4, 0x400 ;  /* 0x0000040000047882 */ /* 0x000fe40000000000 */
[----:B-1----:R-:W-:-:S12]  /*0490*/  ULEA UR4, UR5, UR4, 0x18 ;  /* 0x0000000405047291 */ /* 0x002fd8000f8ec0ff */
.L_x_3:
[----:B------:R-:W1:Y:S02]  /*04a0*/  SYNCS.PHASECHK.TRANS64.TRYWAIT P0, [UR4], R2 ;  /* 0x00000002ff0075a7 */ /* 0x000e640008001104 */
[----:B-1----:R-:W-:Y:S05]  /*04b0*/  @!P0 BRA `(.L_x_3) ;  /* 0xfffffffc00f88947 */ /* 0x002fea000383ffff */
[----:B------:R-:W-:Y:S05]  /*04c0*/  BRA `(.L_x_4) ;  /* 0x0000001400407947 */ /* 0x000fea0003800000 */
.L_x_0:
[----:B------:R-:W1:Y:S01]  /*04d0*/  S2R R3, SR_TID.Y ;  /* 0x0000000000037919 */ /* 0x000e620000002200 */
[----:B------:R-:W2:Y:S01]  /*04e0*/  LDCU UR9, c[0x0][0x360] ;  /* 0x00006c00ff0977ac */ /* 0x000ea20008000800 */
[----:B------:R-:W-:Y:S01]  /*04f0*/  IMAD.SHL.U32 R4, R0, 0x4, RZ ;  /* 0x0000000400047824 */ /* 0x000fe200078e00ff */
[----:B------:R-:W-:Y:S01]  /*0500*/  BSSY.RECONVERGENT B0, `(.L_x_5) ;  /* 0x00000aa000007945 */ /* 0x000fe20003800200 */
[----:B------:R-:W1:Y:S01]  /*0510*/  S2R R6, SR_TID.Z ;  /* 0x0000000000067919 */ /* 0x000e620000002300 */
[----:B------:R-:W2:Y:S01]  /*0520*/  LDCU UR10, c[0x0][0x364] ;  /* 0x00006c80ff0a77ac */ /* 0x000ea20008000800 */
[----:B------:R-:W3:Y:S01]  /*0530*/  LDC R2, c[0x0][0x368] ;  /* 0x0000da00ff027b82 */ /* 0x000ee20000000800 */
[----:B------:R-:W-:Y:S01]  /*0540*/  SHF.R.S32.HI R5, RZ, 0x1f, R4 ;  /* 0x0000001fff057819 */ /* 0x000fe20000011404 */
[----:B------:R-:W4:Y:S03]  /*0550*/  S2R R8, SR_TID.X ;  /* 0x0000000000087919 */ /* 0x000f260000002100 */
[----:B------:R-:W-:-:S02]  /*0560*/  SHF.R.U64 R4, R4, 0x2, R5 ;  /* 0x0000000204047819 */ /* 0x000fc40000001205 */
[----:B------:R-:W-:Y:S01]  /*0570*/  SHF.R.U32.HI R5, RZ, 0x2, R5 ;  /* 0x00000002ff057819 */ /* 0x000fe20000011605 */
[----:B--2---:R-:W-:Y:S02]  /*0580*/  UIMAD UR4, UR9, UR10, URZ ;  /* 0x0000000a090472a4 */ /* 0x004fe4000f8e02ff */
[----:B-1----:R-:W-:Y:S02]  /*0590*/  IMAD R3, R6, UR10, R3 ;  /* 0x0000000a06037c24 */ /* 0x002fe4000f8e0203 */
[----:B------:R-:W-:Y:S02]  /*05a0*/  IMAD.MOV.U32 R6, RZ, RZ, RZ ;  /* 0x000000ffff067224 */ /* 0x000fe400078e00ff */
[----:B----4-:R-:W-:Y:S02]  /*05b0*/  IMAD R3, R3, UR9, R8 ;  /* 0x0000000903037c24 */ /* 0x010fe4000f8e0208 */
[----:B---3--:R-:W-:Y:S01]  /*05c0*/  IMAD R8, R2, UR4, RZ ;  /* 0x0000000402087c24 */ /* 0x008fe2000f8e02ff */
[----:B------:R-:W-:-:S02]  /*05d0*/  UMOV UR4, URZ ;  /* 0x000000ff00047c82 */ /* 0x000fc40008000000 */
[----:B------:R-:W-:-:S04]  /*05e0*/  ISETP.GT.U32.AND P0, PT, R4, R3, PT ;  /* 0x000000030400720c */ /* 0x000fc80003f04070 */
[----:B------:R-:W-:-:S13]  /*05f0*/  ISETP.GT.U32.AND.EX P0, PT, R5, RZ, PT, P0 ;  /* 0x000000ff0500720c */ /* 0x000fda0003f04100 */
[----:B------:R-:W-:Y:S05]  /*0600*/  @!P0 BRA `(.L_x_6) ;  /* 0x0000000800648947 */ /* 0x000fea0003800000 */
[----:B------:R-:W-:Y:S01]  /*0610*/  IMAD.IADD R9, R8, 0x1, R3 ;  /* 0x0000000108097824 */ /* 0x000fe200078e0203 */
[----:B------:R-:W-:Y:S01]  /*0620*/  BSSY.RECONVERGENT B1, `(.L_x_7) ;  /* 0x0000024000017945 */ /* 0x000fe20003800200 */
[----:B------:R-:W-:-:S03]  /*0630*/  IMAD.MOV.U32 R12, RZ, RZ, -0x1 ;  /* 0xffffffffff0c7424 */ /* 0x000fc600078e00ff */
[CC--:B------:R-:W-:Y:S02]  /*0640*/  ISETP.GT.U32.AND P1, PT, R4.reuse, R9.reuse, PT ;  /* 0x000000090400720c */ /* 0x0c0fe40003f24070 */
[CC--:B------:R-:W-:Y:S02]  /*0650*/  ISETP.GT.U32.AND P0, PT, R4.reuse, R9.reuse, PT ;  /* 0x000000090400720c */ /* 0x0c0fe40003f04070 */
[C---:B------:R-:W-:Y:S02]  /*0660*/  ISETP.GT.U32.AND.EX P1, PT, R5.reuse, RZ, PT, P1 ;  /* 0x000000ff0500720c */ /* 0x040fe40003f24110 */
[----:B------:R-:W-:Y:S02]  /*0670*/  ISETP.GT.U32.AND.EX P0, PT, R5, RZ, PT, P0 ;  /* 0x000000ff0500720c */ /* 0x000fe40003f04100 */
[----:B------:R-:W-:Y:S02]  /*0680*/  SEL R10, R4, R9, P1 ;  /* 0x00000009040a7207 */ /* 0x000fe40000800000 */
[----:B------:R-:W-:-:S02]  /*0690*/  SEL R7, RZ, 0x1, !P0 ;  /* 0x00000001ff077807 */ /* 0x000fc40004000000 */
[----:B------:R-:W-:Y:S02]  /*06a0*/  SEL R11, R5, RZ, P1 ;  /* 0x000000ff050b7207 */ /* 0x000fe40000800000 */
[----:B------:R-:W-:-:S04]  /*06b0*/  IADD3 R14, P0, P1, R10, -R7, -R9 ;  /* 0x800000070a0e7210 */ /* 0x000fc8000791e809 */
[----:B------:R-:W-:-:S04]  /*06c0*/  IADD3.X R15, PT, PT, R11, -0x1, R12, P0, P1 ;  /* 0xffffffff0b0f7810 */ /* 0x000fc800007e240c */
[----:B------:R-:W-:-:S13]  /*06d0*/  ISETP.NE.U32.AND P0, PT, R15, RZ, PT ;  /* 0x000000ff0f00720c */ /* 0x000fda0003f05070 */
[----:B------:R-:W-:Y:S05]  /*06e0*/  @P0 BRA `(.L_x_8) ;  /* 0x0000000000500947 */ /* 0x000fea0003800000 */
[----:B------:R-:W1:Y:S01]  /*06f0*/  I2F.U32.RP R9, R8 ;  /* 0x0000000800097306 */ /* 0x000e620000209000 */
[----:B------:R-:W-:Y:S01]  /*0700*/  IMAD.MOV R13, RZ, RZ, -R8 ;  /* 0x000000ffff0d7224 */ /* 0x000fe200078e0a08 */
[----:B------:R-:W-:-:S06]  /*0710*/  ISETP.NE.U32.AND P2, PT, R8, RZ, PT ;  /* 0x000000ff0800720c */ /* 0x000fcc0003f45070 */
[----:B-1----:R-:W1:Y:S02]  /*0720*/  MUFU.RCP R9, R9 ;  /* 0x0000000900097308 */ /* 0x002e640000001000 */
[----:B-1----:R-:W-:-:S06]  /*0730*/  VIADD R10, R9, 0xffffffe ;  /* 0x0ffffffe090a7836 */ /* 0x002fcc0000000000 */
[----:B------:R1:W2:Y:S02]  /*0740*/  F2I.FTZ.U32.TRUNC.NTZ R11, R10 ;  /* 0x0000000a000b7305 */ /* 0x0002a4000021f000 */
[----:B-1----:R-:W-:Y:S02]  /*0750*/  IMAD.MOV.U32 R10, RZ, RZ, RZ ;  /* 0x000000ffff0a7224 */ /* 0x002fe400078e00ff */
[----:B--2---:R-:W-:-:S04]  /*0760*/  IMAD R13, R13, R11, RZ ;  /* 0x0000000b0d0d7224 */ /* 0x004fc800078e02ff */
[----:B------:R-:W-:-:S06]  /*0770*/  IMAD.HI.U32 R11, R11, R13, R10 ;  /* 0x0000000d0b0b7227 */ /* 0x000fcc00078e000a */
[----:B------:R-:W-:-:S04]  /*0780*/  IMAD.HI.U32 R10, R11, R14, RZ ;  /* 0x0000000e0b0a7227 */ /* 0x000fc800078e00ff */
[----:B------:R-:W-:-:S04]  /*0790*/  IMAD.MOV R11, RZ, RZ, -R10 ;  /* 0x000000ffff0b7224 */ /* 0x000fc800078e0a0a */
[----:B------:R-:W-:-:S05]  /*07a0*/  IMAD R11, R8, R11, R14 ;  /* 0x0000000b080b7224 */ /* 0x000fca00078e020e */
[----:B------:R-:W-:-:S13]  /*07b0*/  ISETP.GE.U32.AND P0, PT, R11, R8, PT ;  /* 0x000000080b00720c */ /* 0x000fda0003f06070 */
[----:B------:R-:W-:Y:S02]  /*07c0*/  @P0 IMAD.IADD R11, R11, 0x1, -R8 ;  /* 0x000000010b0b0824 */ /* 0x000fe400078e0a08 */
[----:B------:R-:W-:-:S03]  /*07d0*/  @P0 VIADD R10, R10, 0x1 ;  /* 0x000000010a0a0836 */ /* 0x000fc60000000000 */
[----:B------:R-:W-:Y:S01]  /*07e0*/  ISETP.GE.U32.AND P1, PT, R11, R8, PT ;  /* 0x000000080b00720c */ /* 0x000fe20003f26070 */
[----:B------:R-:W-:-:S12]  /*07f0*/  IMAD.MOV.U32 R11, RZ, RZ, RZ ;  /* 0x000000ffff0b7224 */ /* 0x000fd800078e00ff */
[----:B------:R-:W-:Y:S02]  /*0800*/  @P1 IADD3 R10, PT, PT, R10, 0x1, RZ ;  /* 0x000000010a0a1810 */ /* 0x000fe40007ffe0ff */
[----:B------:R-:W-:Y:S01]  /*0810*/  @!P2 LOP3.LUT R10, RZ, R8, RZ, 0x33, !PT ;  /* 0x00000008ff0aa212 */ /* 0x000fe200078e33ff */
[----:B------:R-:W-:Y:S06]  /*0820*/  BRA `(.L_x_9) ;  /* 0x00000000000c7947 */ /* 0x000fec0003800000 */
.L_x_8:
[----:B------:R-:W-:Y:S01]  /*0830*/  IMAD.MOV.U32 R9, RZ, RZ, R14 ;  /* 0x000000ffff097224 */ /* 0x000fe200078e000e */
[----:B------:R-:W-:-:S07]  /*0840*/  MOV R14, 0x860 ;  /* 0x00000860000e7802 */ /* 0x000fce0000000f00 */
[----:B------:R-:W-:Y:S05]  /*0850*/  CALL.REL.NOINC `($__internal_0_$__cuda_sm20_div_u64) ;  /* 0x0000001400707944 */ /* 0x000fea0003c00000 */
.L_x_9:
[----:B------:R-:W-:Y:S05]  /*0860*/  BSYNC.RECONVERGENT B1 ;  /* 0x0000000000017941 */ /* 0x000fea0003800200 */
.L_x_7:
[----:B------:R-:W-:Y:S01]  /*0870*/  IADD3 R9, P0, PT, R10, R7, RZ ;  /* 0x000000070a097210 */ /* 0x000fe20007f1e0ff */
[----:B------:R-:W1:Y:S01]  /*0880*/  LDC R13, c[0x0][0x3a0] ;  /* 0x0000e800ff0d7b82 */ /* 0x000e620000000800 */
[----:B------:R-:W-:Y:S01]  /*0890*/  BSSY.RECONVERGENT B1, `(.L_x_10) ;  /* 0x0000033000017945 */ /* 0x000fe20003800200 */
[----:B------:R-:W-:Y:S01]  /*08a0*/  IMAD.MOV.U32 R29, RZ, RZ, R3 ;  /* 0x000000ffff1d7224 */ /* 0x000fe200078e0003 */
[C---:B------:R-:W-:Y:S01]  /*08b0*/  LOP3.LUT R7, R9.reuse, 0x3, RZ, 0xc0, !PT ;  /* 0x0000000309077812 */ /* 0x040fe200078ec0ff */
[----:B------:R-:W-:Y:S01]  /*08c0*/  IMAD.X R10, RZ, RZ, R11, P0 ;  /* 0x000000ffff0a7224 */ /* 0x000fe200000e060b */
[----:B------:R-:W-:Y:S02]  /*08d0*/  ISETP.GE.U32.AND P0, PT, R9, 0x3, PT ;  /* 0x000000030900780c */ /* 0x000fe40003f06070 */
[----:B------:R-:W-:Y:S02]  /*08e0*/  ISETP.NE.U32.AND P1, PT, R7, 0x3, PT ;  /* 0x000000030700780c */ /* 0x000fe40003f25070 */
[----:B------:R-:W-:Y:S01]  /*08f0*/  ISETP.GE.U32.AND.EX P0, PT, R10, RZ, PT, P0 ;  /* 0x000000ff0a00720c */ /* 0x000fe20003f06100 */
[----:B------:R-:W-:Y:S01]  /*0900*/  IMAD.MOV.U32 R10, RZ, RZ, R6 ;  /* 0x000000ffff0a7224 */ /* 0x000fe200078e0006 */
[----:B------:R-:W-:-:S02]  /*0910*/  ISETP.NE.AND.EX P1, PT, RZ, RZ, PT, P1 ;  /* 0x000000ffff00720c */ /* 0x000fc40003f25310 */
[----:B-1----:R-:W-:-:S11]  /*0920*/  SHF.R.S32.HI R11, RZ, 0x1f, R13 ;  /* 0x0000001fff0b7819 */ /* 0x002fd6000001140d */
[----:B------:R-:W-:Y:S05]  /*0930*/  @!P1 BRA `(.L_x_11) ;  /* 0x0000000000a09947 */ /* 0x000fea0003800000 */
[----:B------:R-:W1:Y:S01]  /*0940*/  S2UR UR7, SR_CgaCtaId ;  /* 0x00000000000779c3 */ /* 0x000e620000008800 */
[----:B------:R-:W2:Y:S01]  /*0950*/  LDCU.64 UR12, c[0x0][0x398] ;  /* 0x00007300ff0c77ac */ /* 0x000ea20008000a00 */
[C---:B------:R-:W-:Y:S01]  /*0960*/  IMAD.SHL.U32 R7, R3.reuse, 0x4, RZ ;  /* 0x0000000403077824 */ /* 0x040fe200078e00ff */
[----:B------:R-:W-:Y:S01]  /*0970*/  MOV R29, R3 ;  /* 0x00000003001d7202 */ /* 0x000fe20000000f00 */
[----:B------:R-:W-:Y:S01]  /*0980*/  IMAD.U32 R14, RZ, RZ, UR20 ;  /* 0x00000014ff0e7e24 */ /* 0x000fe2000f8e00ff */
[----:B------:R-:W-:Y:S01]  /*0990*/  UMOV UR5, 0x400 ;  /* 0x0000040000057882 */ /* 0x000fe20000000000 */
[----:B------:R-:W-:Y:S01]  /*09a0*/  IMAD.U32 R15, RZ, RZ, UR21 ;  /* 0x00000015ff0f7e24 */ /* 0x000fe2000f8e00ff */
[----:B------:R-:W-:Y:S01]  /*09b0*/  SHF.L.U64.HI R15, R3, 0x2, R6 ;  /* 0x00000002030f7819 */ /* 0x000fe20000010206 */
[----:B------:R-:W-:Y:S01]  /*09c0*/  IMAD.U32 R12, RZ, RZ, UR6 ;  /* 0x00000006ff0c7e24 */ /* 0x000fe2000f8e00ff */
[----:B------:R-:W-:Y:S01]  /*09d0*/  LEA R10, P1, R14, R7, 0x2 ;  /* 0x000000070e0a7211 */ /* 0x000fe200078210ff */
[----:B------:R-:W-:Y:S01]  /*09e0*/  VIADD R9, R9, 0x1 ;  /* 0x0000000109097836 */ /* 0x000fe20000000000 */
[----:B------:R-:W-:Y:S01]  /*09f0*/  UIADD3 UR5, UPT, UPT, UR5, 0x80, URZ ;  /* 0x0000008005057890 */ /* 0x000fe2000fffe0ff */
[----:B------:R-:W-:Y:S01]  /*0a00*/  IMAD R7, R2, UR10, RZ ;  /* 0x0000000a02077c24 */ /* 0x000fe2000f8e02ff */
[----:B------:R-:W-:-:S02]  /*0a10*/  LEA.HI.X R14, R14, R15, R12, 0x2, P1 ;  /* 0x0000000f0e0e7211 */ /* 0x000fc400008f140c */
[----:B------:R-:W-:Y:S01]  /*0a20*/  LOP3.LUT R9, R9, 0x3, RZ, 0xc0, !PT ;  /* 0x0000000309097812 */ /* 0x000fe200078ec0ff */
[----:B------:R-:W-:Y:S01]  /*0a30*/  IMAD R7, R7, UR9, RZ ;  /* 0x0000000907077c24 */ /* 0x000fe2000f8e02ff */
[----:B--2---:R-:W-:Y:S01]  /*0a40*/  IADD3 R17, P1, P2, R10, UR12, R13 ;  /* 0x0000000c0a117c10 */ /* 0x004fe2000fa3e00d */
[----:B------:R-:W-:-:S03]  /*0a50*/  IMAD.MOV.U32 R10, RZ, RZ, R6 ;  /* 0x000000ffff0a7224 */ /* 0x000fc600078e0006 */
[----:B------:R-:W-:Y:S01]  /*0a60*/  IADD3.X R18, PT, PT, R14, UR13, R11, P1, P2 ;  /* 0x0000000d0e127c10 */ /* 0x000fe20008fe440b */
[----:B-1----:R-:W-:Y:S01]  /*0a70*/  ULEA UR5, UR7, UR5, 0x18 ;  /* 0x0000000507057291 */ /* 0x002fe2000f8ec0ff */
[----:B------:R-:W-:-:S05]  /*0a80*/  IADD3 R9, P1, PT, RZ, -R9, RZ ;  /* 0x80000009ff097210 */ /* 0x000fca0007f3e0ff */
[----:B------:R-:W-:Y:S02]  /*0a90*/  VIADD R12, R13, UR5 ;  /* 0x000000050d0c7c36 */ /* 0x000fe40008000000 */
[----:B------:R-:W-:Y:S02]  /*0aa0*/  IMAD.X R16, RZ, RZ, -0x1, P1 ;  /* 0xffffffffff107424 */ /* 0x000fe400008e06ff */
[----:B------:R-:W-:-:S07]  /*0ab0*/  IMAD R12, R3, 0x4, R12 ;  /* 0x00000004030c7824 */ /* 0x000fce00078e020c */
.L_x_12:
[----:B------:R-:W-:Y:S01]  /*0ac0*/  IADD3 R9, P1, PT, R9, 0x1, RZ ;  /* 0x0000000109097810 */ /* 0x000fe20007f3e0ff */
[----:B------:R-:W-:Y:S01]  /*0ad0*/  IMAD.MOV.U32 R14, RZ, RZ, R17 ;  /* 0x000000ffff0e7224 */ /* 0x000fe200078e0011 */
[C---:B------:R-:W-:Y:S01]  /*0ae0*/  IADD3 R29, P2, PT, R8.reuse, R29, RZ ;  /* 0x0000001d081d7210 */ /* 0x040fe20007f5e0ff */
[----:B------:R-:W-:Y:S01]  /*0af0*/  IMAD.MOV.U32 R15, RZ, RZ, R18 ;  /* 0x000000ffff0f7224 */ /* 0x000fe200078e0012 */
[C---:B------:R-:W-:Y:S01]  /*0b00*/  LEA R17, P3, R8.reuse, R17, 0x2 ;  /* 0x0000001108117211 */ /* 0x040fe200078610ff */
[----:B------:R-:W-:Y:S01]  /*0b10*/  IMAD.X R16, RZ, RZ, R16, P1 ;  /* 0x000000ffff107224 */ /* 0x000fe200008e0610 */
[----:B------:R-:W-:Y:S01]  /*0b20*/  ISETP.NE.U32.AND P1, PT, R9, RZ, PT ;  /* 0x000000ff0900720c */ /* 0x000fe20003f25070 */
[----:B------:R-:W-:Y:S01]  /*0b30*/  IMAD.X R10, RZ, RZ, R10, P2 ;  /* 0x000000ffff0a7224 */ /* 0x000fe200010e060a */
[----:B------:R-:W-:Y:S01]  /*0b40*/  @!PT LDS RZ, [RZ] ;  /* 0x00000000fffff984 */ /* 0x000fe20000000800 */
[----:B------:R-:W-:Y:S01]  /*0b50*/  @!PT LDS RZ, [RZ] ;  /* 0x00000000fffff984 */ /* 0x000fe20000000800 */
[----:B------:R-:W-:Y:S01]  /*0b60*/  @!PT LDS RZ, [RZ] ;  /* 0x00000000fffff984 */ /* 0x000fe20000000800 */
[----:B------:R1:W-:Y:S01]  /*0b70*/  LDGSTS.E [R12], desc[UR22][R14.64] ;  /* 0x000000000e0c7fae */ /* 0x0003e2000b9a1016 */
[----:B------:R-:W-:Y:S02]  /*0b80*/  LEA.HI.X R18, R8, R18, RZ, 0x2, P3 ;  /* 0x0000001208127211 */ /* 0x000fe400018f14ff */
[----:B------:R-:W-:Y:S01]  /*0b90*/  ISETP.NE.AND.EX P1, PT, R16, RZ, PT, P1 ;  /* 0x000000ff1000720c */ /* 0x000fe20003f25310 */
[----:B-1----:R-:W-:-:S12]  /*0ba0*/  IMAD R12, R7, 0x4, R12 ;  /* 0x00000004070c7824 */ /* 0x002fd800078e020c */
[----:B------:R-:W-:Y:S05]  /*0bb0*/  @P1 BRA `(.L_x_12) ;  /* 0xfffffffc00c01947 */ /* 0x000fea000383ffff */
.L_x_11:
[----:B------:R-:W-:Y:S05]  /*0bc0*/  BSYNC.RECONVERGENT B1 ;  /* 0x0000000000017941 */ /* 0x000fea0003800200 */
.L_x_10:
[----:B------:R-:W-:Y:S05]  /*0bd0*/  @!P0 BRA `(.L_x_6) ;  /* 0x0000000000f08947 */ /* 0x000fea0003800000 */
[----:B------:R-:W1:Y:S01]  /*0be0*/  S2UR UR8, SR_CgaCtaId ;  /* 0x00000000000879c3 */ /* 0x000e620000008800 */
[----:B------:R-:W2:Y:S01]  /*0bf0*/  LDCU.64 UR12, c[0x0][0x398] ;  /* 0x00007300ff0c77ac */ /* 0x000ea20008000a00 */
[C---:B------:R-:W-:Y:S01]  /*0c00*/  IMAD.SHL.U32 R9, R29.reuse, 0x4, RZ ;  /* 0x000000041d097824 */ /* 0x040fe200078e00ff */
[----:B------:R-:W-:Y:S01]  /*0c10*/  MOV R14, UR20 ;  /* 0x00000014000e7c02 */ /* 0x000fe20008000f00 */
[----:B------:R-:W-:Y:S01]  /*0c20*/  IMAD.U32 R15, RZ, RZ, UR21 ;  /* 0x00000015ff0f7e24 */ /* 0x000fe2000f8e00ff */
[C---:B------:R-:W-:Y:S01]  /*0c30*/  SHF.L.U64.HI R15, R29.reuse, 0x2, R10 ;  /* 0x000000021d0f7819 */ /* 0x040fe2000001020a */
[----:B------:R-:W-:Y:S01]  /*0c40*/  IMAD.U32 R12, RZ, RZ, UR6 ;  /* 0x00000006ff0c7e24 */ /* 0x000fe2000f8e00ff */
[----:B------:R-:W-:Y:S01]  /*0c50*/  LEA R9, P0, R14, R9, 0x2 ;  /* 0x000000090e097211 */ /* 0x000fe200078010ff */
[----:B------:R-:W-:Y:S01]  /*0c60*/  UMOV UR7, 0x400 ;  /* 0x0000040000077882 */ /* 0x000fe20000000000 */
[----:B------:R-:W-:Y:S01]  /*0c70*/  IMAD.SHL.U32 R18, R8, 0x4, RZ ;  /* 0x0000000408127824 */ /* 0x000fe200078e00ff */
[----:B------:R-:W-:Y:S01]  /*0c80*/  UIADD3 UR7, UPT, UPT, UR7, 0x80, URZ ;  /* 0x0000008007077890 */ /* 0x000fe2000fffe0ff */
[----:B------:R-:W-:Y:S01]  /*0c90*/  LEA.HI.X R12, R14, R15, R12, 0x2, P0 ;  /* 0x0000000f0e0c7211 */ /* 0x000fe200000f140c */
[----:B------:R-:W-:Y:S01]  /*0ca0*/  IMAD R24, R2, UR10, RZ ;  /* 0x0000000a02187c24 */ /* 0x000fe2000f8e02ff */
[----:B------:R-:W-:Y:S01]  /*0cb0*/  IADD3 R14, P0, PT, R29, UR20, RZ ;  /* 0x000000141d0e7c10 */ /* 0x000fe2000ff1e0ff */
[----:B------:R-:W-:Y:S01]  /*0cc0*/  UMOV UR5, URZ ;  /* 0x000000ff00057c82 */ /* 0x000fe20008000000 */
[----:B------:R-:W-:Y:S01]  /*0cd0*/  SHF.R.U32.HI R19, RZ, 0x1e, R8 ;  /* 0x0000001eff137819 */ /* 0x000fe20000011608 */
[----:B------:R-:W-:Y:S01]  /*0ce0*/  IMAD R24, R24, UR9, RZ ;  /* 0x0000000918187c24 */ /* 0x000fe2000f8e02ff */
[----:B------:R-:W-:-:S02]  /*0cf0*/  IADD3.X R15, PT, PT, R10, UR6, RZ, P0, !PT ;  /* 0x000000060a0f7c10 */ /* 0x000fc400087fe4ff */
[----:B--2---:R-:W-:Y:S02]  /*0d00*/  IADD3 R7, P1, PT, R13, UR12, RZ ;  /* 0x0000000c0d077c10 */ /* 0x004fe4000ff3e0ff */
[C---:B------:R-:W-:Y:S01]  /*0d10*/  SHF.L.U64.HI R15, R14.reuse, 0x2, R15 ;  /* 0x000000020e0f7819 */ /* 0x040fe2000001020f */
[----:B------:R-:W-:Y:S01]  /*0d20*/  IMAD.SHL.U32 R14, R14, 0x4, RZ ;  /* 0x000000040e0e7824 */ /* 0x000fe200078e00ff */
[----:B------:R-:W-:Y:S01]  /*0d30*/  IADD3.X R11, PT, PT, R11, UR13, RZ, P1, !PT ;  /* 0x0000000d0b0b7c10 */ /* 0x000fe20008ffe4ff */
[----:B-1----:R-:W-:Y:S01]  /*0d40*/  ULEA UR7, UR8, UR7, 0x18 ;  /* 0x0000000708077291 */ /* 0x002fe2000f8ec0ff */
[-C--:B------:R-:W-:Y:S01]  /*0d50*/  IADD3 R22, P1, PT, R18, R9.reuse, RZ ;  /* 0x0000000912167210 */ /* 0x080fe20007f3e0ff */
[C---:B------:R-:W-:Y:S01]  /*0d60*/  IMAD.WIDE.U32 R14, R8.reuse, 0xc, R14 ;  /* 0x0000000c080e7825 */ /* 0x040fe200078e000e */
[----:B------:R-:W-:-:S03]  /*0d70*/  LEA R20, P0, R8, R9, 0x3 ;  /* 0x0000000908147211 */ /* 0x000fc600078018ff */
[----:B------:R-:W-:Y:S01]  /*0d80*/  VIADD R16, R13, UR7 ;  /* 0x000000070d107c36 */ /* 0x000fe20008000000 */
[----:B------:R-:W-:Y:S01]  /*0d90*/  LEA.HI.X R26, R8, R12, RZ, 0x3, P0 ;  /* 0x0000000c081a7211 */ /* 0x000fe200000f1cff */
[----:B------:R-:W-:Y:S02]  /*0da0*/  IMAD.X R28, R19, 0x1, R12, P1 ;  /* 0x00000001131c7824 */ /* 0x000fe400008e060c */
[----:B------:R-:W-:Y:S02]  /*0db0*/  IMAD R13, R29, 0x4, R16 ;  /* 0x000000041d0d7824 */ /* 0x000fe400078e0210 */
[----:B------:R-:W-:Y:S02]  /*0dc0*/  VIADD R23, R15, UR5 ;  /* 0x000000050f177c36 */ /* 0x000fe40008000000 */
[C-C-:B------:R-:W-:Y:S02]  /*0dd0*/  IMAD R21, R24.reuse, 0x4, R13.reuse ;  /* 0x0000000418157824 */ /* 0x140fe400078e020d */
[----:B------:R-:W-:-:S02]  /*0de0*/  IMAD R25, R24, 0x8, R13 ;  /* 0x0000000818197824 */ /* 0x000fc400078e020d */
[----:B------:R-:W-:-:S07]  /*0df0*/  IMAD R27, R24, 0xc, R13 ;  /* 0x0000000c181b7824 */ /* 0x000fce00078e020d */
.L_x_13:
[----:B------:R-:W-:-:S04]  /*0e00*/  IADD3 R16, P0, PT, R7, R9, RZ ;  /* 0x0000000907107210 */ /* 0x000fc80007f1e0ff */
[----:B------:R-:W-:-:S05]  /*0e10*/  IADD3.X R17, PT, PT, R11, R12, RZ, P0, !PT ;  /* 0x0000000c0b117210 */ /* 0x000fca00007fe4ff */
[----:B------:R-:W-:Y:S01]  /*0e20*/  @!PT LDS RZ, [RZ] ;  /* 0x00000000fffff984 */ /* 0x000fe20000000800 */
[----:B------:R-:W-:Y:S01]  /*0e30*/  @!PT LDS RZ, [RZ] ;  /* 0x00000000fffff984 */ /* 0x000fe20000000800 */
[----:B------:R-:W-:Y:S01]  /*0e40*/  @!PT LDS RZ, [RZ] ;  /* 0x00000000fffff984 */ /* 0x000fe20000000800 */
[----:B------:R1:W-:Y:S02]  /*0e50*/  LDGSTS.E [R13], desc[UR22][R16.64] ;  /* 0x00000000100d7fae */ /* 0x0003e4000b9a1016 */
[----:B-1----:R-:W-:Y:S01]  /*0e60*/  IADD3 R16, P0, PT, R7, R22, RZ ;  /* 0x0000001607107210 */ /* 0x002fe20007f1e0ff */
[----:B------:R-:W-:-:S04]  /*0e70*/  IMAD R13, R24, 0x10, R13 ;  /* 0x00000010180d7824 */ /* 0x000fc800078e020d */
[----:B------:R-:W-:-:S05]  /*0e80*/  IMAD.X R17, R11, 0x1, R28, P0 ;  /* 0x000000010b117824 */ /* 0x000fca00000e061c */
[----:B------:R1:W-:Y:S02]  /*0e90*/  LDGSTS.E [R21], desc[UR22][R16.64] ;  /* 0x0000000010157fae */ /* 0x0003e4000b9a1016 */
[----:B-1----:R-:W-:Y:S01]  /*0ea0*/  IADD3 R16, P0, PT, R7, R20, RZ ;  /* 0x0000001407107210 */ /* 0x002fe20007f1e0ff */
[----:B------:R-:W-:-:S04]  /*0eb0*/  IMAD R21, R24, 0x10, R21 ;  /* 0x0000001018157824 */ /* 0x000fc800078e0215 */
[----:B------:R-:W-:-:S05]  /*0ec0*/  IMAD.X R17, R11, 0x1, R26, P0 ;  /* 0x000000010b117824 */ /* 0x000fca00000e061a */
[----:B------:R1:W-:Y:S02]  /*0ed0*/  LDGSTS.E [R25], desc[UR22][R16.64] ;  /* 0x0000000010197fae */ /* 0x0003e4000b9a1016 */
[----:B-1----:R-:W-:Y:S01]  /*0ee0*/  IADD3 R16, P0, PT, R7, R14, RZ ;  /* 0x0000000e07107210 */ /* 0x002fe20007f1e0ff */
[----:B------:R-:W-:Y:S01]  /*0ef0*/  IMAD R25, R24, 0x10, R25 ;  /* 0x0000001018197824 */ /* 0x000fe200078e0219 */
[----:B------:R-:W-:-:S03]  /*0f00*/  LEA R7, P1, R8, R7, 0x4 ;  /* 0x0000000708077211 */ /* 0x000fc600078220ff */
[----:B------:R-:W-:Y:S01]  /*0f10*/  IMAD.X R17, R11, 0x1, R23, P0 ;  /* 0x000000010b117824 */ /* 0x000fe200000e0617 */
[----:B------:R-:W-:Y:S02]  /*0f20*/  IADD3 R29, P0, PT, R18, R29, RZ ;  /* 0x0000001d121d7210 */ /* 0x000fe40007f1e0ff */
[----:B------:R-:W-:Y:S02]  /*0f30*/  LEA.HI.X R11, R8, R11, RZ, 0x4, P1 ;  /* 0x0000000b080b7211 */ /* 0x000fe400008f24ff */
[----:B------:R1:W-:Y:S01]  /*0f40*/  LDGSTS.E [R27], desc[UR22][R16.64] ;  /* 0x00000000101b7fae */ /* 0x0003e2000b9a1016 */
[----:B------:R-:W-:Y:S01]  /*0f50*/  IMAD.X R10, R19, 0x1, R10, P0 ;  /* 0x00000001130a7824 */ /* 0x000fe200000e060a */
[----:B------:R-:W-:-:S04]  /*0f60*/  ISETP.GE.U32.AND P0, PT, R29, R4, PT ;  /* 0x000000041d00720c */ /* 0x000fc80003f06070 */
[----:B------:R-:W-:Y:S01]  /*0f70*/  ISETP.GE.U32.AND.EX P0, PT, R10, R5, PT, P0 ;  /* 0x000000050a00720c */ /* 0x000fe20003f06100 */
[----:B-1----:R-:W-:-:S12]  /*0f80*/  IMAD R27, R24, 0x10, R27 ;  /* 0x00000010181b7824 */ /* 0x002fd800078e021b */
[----:B------:R-:W-:Y:S05]  /*0f90*/  @!P0 BRA `(.L_x_13) ;  /* 0xfffffffc00988947 */ /* 0x000fea000383ffff */
.L_x_6:
[----:B------:R-:W-:Y:S05]  /*0fa0*/  BSYNC.RECONVERGENT B0 ;  /* 0x0000000000007941 */ /* 0x000fea0003800200 */
.L_x_5:
[----:B------:R-:W-:Y:S01]  /*0fb0*/  ISETP.GT.U32.AND P0, PT, R4, R3, PT ;  /* 0x000000030400720c */ /* 0x000fe20003f04070 */
[----:B------:R-:W0:Y:S01]  /*0fc0*/  LDGDEPBAR ;  /* 0x00000000000079af */ /* 0x000e220000000000 */
[----:B------:R-:W-:Y:S02]  /*0fd0*/  BSSY.RECONVERGENT B0, `(.L_x_14) ;  /* 0x000009c000007945 */ /* 0x000fe40003800200 */
[----:B------:R-:W-:-:S13]  /*0fe0*/  ISETP.GT.U32.AND.EX P0, PT, R5, R6, PT, P0 ;  /* 0x000000060500720c */ /* 0x000fda0003f04100 */
        /* <DEDUP_REMOVED lines=17> */
[----:B------:R-:W-:Y:S01]  /*1100*/  ISETP.NE.U32.AND P2, PT, R8, RZ, PT ;  /* 0x000000ff0800720c */ /* 0x000fe20003f45070 */
[----:B------:R-:W-:-:S05]  /*1110*/  IMAD.MOV.U32 R10, RZ, RZ, RZ ;  /* 0x000000ffff0a7224 */ /* 0x000fca00078e00ff */
[----:B-1----:R-:W1:Y:S02]  /*1120*/  MUFU.RCP R13, R13 ;  /* 0x0000000d000d7308 */ /* 0x002e640000001000 */
[----:B-1----:R-:W-:-:S06]  /*1130*/  IADD3 R11, PT, PT, R13, 0xffffffe, RZ ;  /* 0x0ffffffe0d0b7810 */ /* 0x002fcc0007ffe0ff */
[----:B------:R-:W1:Y:S02]  /*1140*/  F2I.FTZ.U32.TRUNC.NTZ R11, R11 ;  /* 0x0000000b000b7305 */ /* 0x000e64000021f000 */
[----:B-1----:R-:W-:-:S04]  /*1150*/  IMAD R9, R9, R11, RZ ;  /* 0x0000000b09097224 */ /* 0x002fc800078e02ff */
[----:B------:R-:W-:-:S04]  /*1160*/  IMAD.HI.U32 R9, R11, R9, R10 ;  /* 0x000000090b097227 */ /* 0x000fc800078e000a */
[----:B------:R-:W-:Y:S02]  /*1170*/  IMAD.MOV.U32 R11, RZ, RZ, RZ ;  /* 0x000000ffff0b7224 */ /* 0x000fe400078e00ff */
[----:B------:R-:W-:-:S04]  /*1180*/  IMAD.HI.U32 R10, R9, R12, RZ ;  /* 0x0000000c090a7227 */ /* 0x000fc800078e00ff */
[----:B------:R-:W-:-:S04]  /*1190*/  IMAD.MOV R9, RZ, RZ, -R10 ;  /* 0x000000ffff097224 */ /* 0x000fc800078e0a0a */
[----:B------:R-:W-:-:S05]  /*11a0*/  IMAD R9, R8, R9, R12 ;  /* 0x0000000908097224 */ /* 0x000fca00078e020c */
[----:B------:R-:W-:-:S13]  /*11b0*/  ISETP.GE.U32.AND P0, PT, R9, R8, PT ;  /* 0x000000080900720c */ /* 0x000fda0003f06070 */
[----:B------:R-:W-:Y:S02]  /*11c0*/  @P0 IMAD.IADD R9, R9, 0x1, -R8 ;  /* 0x0000000109090824 */ /* 0x000fe400078e0a08 */
[----:B------:R-:W-:-:S03]  /*11d0*/  @P0 VIADD R10, R10, 0x1 ;  /* 0x000000010a0a0836 */ /* 0x000fc60000000000 */
[----:B------:R-:W-:-:S13]  /*11e0*/  ISETP.GE.U32.AND P1, PT, R9, R8, PT ;  /* 0x000000080900720c */ /* 0x000fda0003f26070 */
[----:B------:R-:W-:Y:S01]  /*11f0*/  @P1 VIADD R10, R10, 0x1 ;  /* 0x000000010a0a1836 */ /* 0x000fe20000000000 */
[----:B------:R-:W-:Y:S01]  /*1200*/  @!P2 LOP3.LUT R10, RZ, R8, RZ, 0x33, !PT ;  /* 0x00000008ff0aa212 */ /* 0x000fe200078e33ff */
[----:B------:R-:W-:Y:S06]  /*1210*/  BRA `(.L_x_18) ;  /* 0x00000000000c7947 */ /* 0x000fec0003800000 */
.L_x_17:
[----:B------:R-:W-:Y:S01]  /*1220*/  IMAD.MOV.U32 R9, RZ, RZ, R12 ;  /* 0x000000ffff097224 */ /* 0x000fe200078e000c */
[----:B------:R-:W-:-:S07]  /*1230*/  MOV R14, 0x1250 ;  /* 0x00001250000e7802 */ /* 0x000fce0000000f00 */
[----:B------:R-:W-:Y:S05]  /*1240*/  CALL.REL.NOINC `($__internal_0_$__cuda_sm20_div_u64) ;  /* 0x0000000800f47944 */ /* 0x000fea0003c00000 */
.L_x_18:
[----:B------:R-:W-:Y:S05]  /*1250*/  BSYNC.RECONVERGENT B1 ;  /* 0x0000000000017941 */ /* 0x000fea0003800200 */
.L_x_16:
[----:B------:R-:W-:Y:S01]  /*1260*/  IADD3 R7, P0, PT, R10, R7, RZ ;  /* 0x000000070a077210 */ /* 0x000fe20007f1e0ff */
[----:B------:R-:W1:Y:S01]  /*1270*/  LDC R12, c[0x0][0x3b0] ;  /* 0x0000ec00ff0c7b82 */ /* 0x000e620000000800 */
[----:B------:R-:W-:Y:S02]  /*1280*/  BSSY.RECONVERGENT B1, `(.L_x_19) ;  /* 0x0000031000017945 */ /* 0x000fe40003800200 */
[C---:B------:R-:W-:Y:S01]  /*1290*/  LOP3.LUT R9, R7.reuse, 0x3, RZ, 0xc0, !PT ;  /* 0x0000000307097812 */ /* 0x040fe200078ec0ff */
[----:B------:R-:W-:Y:S01]  /*12a0*/  IMAD.X R10, RZ, RZ, R11, P0 ;  /* 0x000000ffff0a7224 */ /* 0x000fe200000e060b */
[----:B------:R-:W-:Y:S02]  /*12b0*/  ISETP.GE.U32.AND P0, PT, R7, 0x3, PT ;  /* 0x000000030700780c */ /* 0x000fe40003f06070 */
[----:B------:R-:W-:Y:S02]  /*12c0*/  ISETP.NE.U32.AND P1, PT, R9, 0x3, PT ;  /* 0x000000030900780c */ /* 0x000fe40003f25070 */
[----:B------:R-:W-:-:S02]  /*12d0*/  ISETP.GE.U32.AND.EX P0, PT, R10, RZ, PT, P0 ;  /* 0x000000ff0a00720c */ /* 0x000fc40003f06100 */
[----:B------:R-:W-:Y:S02]  /*12e0*/  ISETP.NE.AND.EX P1, PT, RZ, RZ, PT, P1 ;  /* 0x000000ffff00720c */ /* 0x000fe40003f25310 */
[----:B-1----:R-:W-:-:S11]  /*12f0*/  SHF.R.S32.HI R13, RZ, 0x1f, R12 ;  /* 0x0000001fff0d7819 */ /* 0x002fd6000001140c */
[----:B------:R-:W-:Y:S05]  /*1300*/  @!P1 BRA `(.L_x_20) ;  /* 0x0000000000a09947 */ /* 0x000fea0003800000 */
[----:B------:R-:W1:Y:S01]  /*1310*/  S2UR UR7, SR_CgaCtaId ;  /* 0x00000000000779c3 */ /* 0x000e620000008800 */
[----:B------:R-:W2:Y:S01]  /*1320*/  LDCU.64 UR12, c[0x0][0x3a8] ;  /* 0x00007500ff0c77ac */ /* 0x000ea20008000a00 */
[----:B------:R-:W-:Y:S01]  /*1330*/  IMAD.U32 R10, RZ, RZ, UR20 ;  /* 0x00000014ff0a7e24 */ /* 0x000fe2000f8e00ff */
[----:B------:R-:W-:Y:S01]  /*1340*/  SHF.L.U32 R15, R3, 0x2, RZ ;  /* 0x00000002030f7819 */ /* 0x000fe200000006ff */
[----:B------:R-:W-:Y:S01]  /*1350*/  VIADD R9, R7, 0x1 ;  /* 0x0000000107097836 */ /* 0x000fe20000000000 */
[----:B------:R-:W-:Y:S01]  /*1360*/  UMOV UR5, 0x400 ;  /* 0x0000040000057882 */ /* 0x000fe20000000000 */
[----:B------:R-:W-:Y:S01]  /*1370*/  IMAD.U32 R16, RZ, RZ, UR6 ;  /* 0x00000006ff107e24 */ /* 0x000fe2000f8e00ff */
[----:B------:R-:W-:Y:S01]  /*1380*/  UIADD3 UR5, UPT, UPT, UR5, 0x80, URZ ;  /* 0x0000008005057890 */ /* 0x000fe2000fffe0ff */
[----:B------:R-:W3:Y:S01]  /*1390*/  LDC R14, c[0x0][0x388] ;  /* 0x0000e200ff0e7b82 */ /* 0x000ee20000000800 */
[----:B------:R-:W-:Y:S01]  /*13a0*/  SHF.L.U64.HI R7, R3, 0x2, R6 ;  /* 0x0000000203077819 */ /* 0x000fe20000010206 */
[----:B------:R-:W-:Y:S01]  /*13b0*/  IMAD.U32 R11, RZ, RZ, UR21 ;  /* 0x00000015ff0b7e24 */ /* 0x000fe2000f8e00ff */
[----:B------:R-:W-:Y:S01]  /*13c0*/  LEA R15, P1, R10, R15, 0x2 ;  /* 0x0000000f0a0f7211 */ /* 0x000fe200078210ff */
[----:B------:R-:W-:Y:S01]  /*13d0*/  IMAD R11, R2, UR10, RZ ;  /* 0x0000000a020b7c24 */ /* 0x000fe2000f8e02ff */
[----:B------:R-:W-:-:S02]  /*13e0*/  LOP3.LUT R9, R9, 0x3, RZ, 0xc0, !PT ;  /* 0x0000000309097812 */ /* 0x000fc400078ec0ff */
[----:B------:R-:W-:Y:S01]  /*13f0*/  LEA.HI.X R16, R10, R7, R16, 0x2, P1 ;  /* 0x000000070a107211 */ /* 0x000fe200008f1410 */
[----:B------:R-:W-:Y:S01]  /*1400*/  IMAD R18, R11, UR9, RZ ;  /* 0x000000090b127c24 */ /* 0x000fe2000f8e02ff */
[----:B------:R-:W-:Y:S02]  /*1410*/  IADD3 R9, P3, PT, RZ, -R9, RZ ;  /* 0x80000009ff097210 */ /* 0x000fe40007f7e0ff */
[----:B--2---:R-:W-:-:S04]  /*1420*/  IADD3 R15, P1, P2, R15, UR12, R12 ;  /* 0x0000000c0f0f7c10 */ /* 0x004fc8000fa3e00c */
[----:B------:R-:W-:Y:S01]  /*1430*/  IADD3.X R16, PT, PT, R16, UR13, R13, P1, P2 ;  /* 0x0000000d10107c10 */ /* 0x000fe20008fe440d */
[----:B-1----:R-:W-:-:S06]  /*1440*/  ULEA UR5, UR7, UR5, 0x18 ;  /* 0x0000000507057291 */ /* 0x002fcc000f8ec0ff */
[----:B------:R-:W-:-:S04]  /*1450*/  VIADD R7, R12, UR5 ;  /* 0x000000050c077c36 */ /* 0x000fc80008000000 */
[----:B---3--:R-:W-:Y:S02]  /*1460*/  IMAD R10, R14, 0x200, R7 ;  /* 0x000002000e0a7824 */ /* 0x008fe400078e0207 */
[----:B------:R-:W-:Y:S02]  /*1470*/  IMAD.X R14, RZ, RZ, -0x1, P3 ;  /* 0xffffffffff0e7424 */ /* 0x000fe400018e06ff */
[----:B------:R-:W-:-:S07]  /*1480*/  IMAD R7, R3, 0x4, R10 ;  /* 0x0000000403077824 */ /* 0x000fce00078e020a */
.L_x_21:
[----:B------:R-:W-:Y:S01]  /*1490*/  IADD3 R9, P1, PT, R9, 0x1, RZ ;  /* 0x0000000109097810 */ /* 0x000fe20007f3e0ff */
[----:B------:R-:W-:Y:S01]  /*14a0*/  IMAD.MOV.U32 R10, RZ, RZ, R15 ;  /* 0x000000ffff0a7224 */ /* 0x000fe200078e000f */
[C---:B------:R-:W-:Y:S01]  /*14b0*/  IADD3 R3, P2, PT, R8.reuse, R3, RZ ;  /* 0x0000000308037210 */ /* 0x040fe20007f5e0ff */
[----:B------:R-:W-:Y:S01]  /*14c0*/  IMAD.MOV.U32 R11, RZ, RZ, R16 ;  /* 0x000000ffff0b7224 */ /* 0x000fe200078e0010 */
[----:B------:R-:W-:Y:S01]  /*14d0*/  LEA R15, P3, R8, R15, 0x2 ;  /* 0x0000000f080f7211 */ /* 0x000fe200078610ff */
[----:B------:R-:W-:Y:S01]  /*14e0*/  IMAD.X R14, RZ, RZ, R14, P1 ;  /* 0x000000ffff0e7224 */ /* 0x000fe200008e060e */
[----:B------:R-:W-:Y:S02]  /*14f0*/  ISETP.NE.U32.AND P1, PT, R9, RZ, PT ;  /* 0x000000ff0900720c */ /* 0x000fe40003f25070 */
[----:B------:R-:W-:Y:S01]  /*1500*/  @!PT LDS RZ, [RZ] ;  /* 0x00000000fffff984 */ /* 0x000fe20000000800 */
[----:B------:R-:W-:Y:S01]  /*1510*/  @!PT LDS RZ, [RZ] ;  /* 0x00000000fffff984 */ /* 0x000fe20000000800 */
[----:B------:R-:W-:Y:S01]  /*1520*/  @!PT LDS RZ, [RZ] ;  /* 0x00000000fffff984 */ /* 0x000fe20000000800 */
[----:B------:R1:W-:Y:S01]  /*1530*/  LDGSTS.E [R7+0x80], desc[UR22][R10.64] ;  /* 0x000800000a077fae */ /* 0x0003e2000b9a1016 */
[----:B------:R-:W-:Y:S02]  /*1540*/  IADD3.X R6, PT, PT, RZ, R6, RZ, P2, !PT ;  /* 0x00000006ff067210 */ /* 0x000fe400017fe4ff */
[----:B------:R-:W-:-:S02]  /*1550*/  ISETP.NE.AND.EX P1, PT, R14, RZ, PT, P1 ;  /* 0x000000ff0e00720c */ /* 0x000fc40003f25310 */
[----:B------:R-:W-:Y:S01]  /*1560*/  LEA.HI.X R16, R8, R16, RZ, 0x2, P3 ;  /* 0x0000001008107211 */ /* 0x000fe200018f14ff */
[----:B-1----:R-:W-:-:S10]  /*1570*/  IMAD R7, R18, 0x4, R7 ;  /* 0x0000000412077824 */ /* 0x002fd400078e0207 */
[----:B------:R-:W-:Y:S05]  /*1580*/  @P1 BRA `(.L_x_21) ;  /* 0xfffffffc00c01947 */ /* 0x000fea000383ffff */
.L_x_20:
[----:B------:R-:W-:Y:S05]  /*1590*/  BSYNC.RECONVERGENT B1 ;  /* 0x0000000000017941 */ /* 0x000fea0003800200 */
.L_x_19:
[----:B------:R-:W-:Y:S05]  /*15a0*/  @!P0 BRA `(.L_x_15) ;  /* 0x0000000000f88947 */ /* 0x000fea0003800000 */
[----:B------:R-:W1:Y:S01]  /*15b0*/  S2UR UR7, SR_CgaCtaId ;  /* 0x00000000000779c3 */ /* 0x000e620000008800 */
[----:B------:R-:W-:Y:S01]  /*15c0*/  UMOV UR5, 0x400 ;  /* 0x0000040000057882 */ /* 0x000fe20000000000 */
[----:B------:R-:W2:Y:S01]  /*15d0*/  LDCU.64 UR12, c[0x0][0x3a8] ;  /* 0x00007500ff0c77ac */ /* 0x000ea20008000a00 */
[C---:B------:R-:W-:Y:S01]  /*15e0*/  IADD3 R14, P0, PT, R3.reuse, UR20, RZ ;  /* 0x00000014030e7c10 */ /* 0x040fe2000ff1e0ff */
[C---:B------:R-:W-:Y:S01]  /*15f0*/  IMAD.SHL.U32 R9, R3.reuse, 0x4, RZ ;  /* 0x0000000403097824 */ /* 0x040fe200078e00ff */
[----:B------:R-:W-:Y:S01]  /*1600*/  UIADD3 UR5, UPT, UPT, UR5, 0x80, URZ ;  /* 0x0000008005057890 */ /* 0x000fe2000fffe0ff */
[----:B------:R-:W-:Y:S02]  /*1610*/  IMAD.U32 R10, RZ, RZ, UR20 ;  /* 0x00000014ff0a7e24 */ /* 0x000fe4000f8e00ff */
[----:B------:R-:W3:Y:S01]  /*1620*/  LDC R16, c[0x0][0x388] ;  /* 0x0000e200ff107b82 */ /* 0x000ee20000000800 */
[----:B------:R-:W-:Y:S01]  /*1630*/  IMAD.U32 R11, RZ, RZ, UR21 ;  /* 0x00000015ff0b7e24 */ /* 0x000fe2000f8e00ff */
[----:B------:R-:W-:Y:S01]  /*1640*/  SHF.L.U64.HI R11, R3, 0x2, R6 ;  /* 0x00000002030b7819 */ /* 0x000fe20000010206 */
[----:B------:R-:W-:Y:S01]  /*1650*/  IMAD.U32 R17, RZ, RZ, UR6 ;  /* 0x00000006ff117e24 */ /* 0x000fe2000f8e00ff */
[----:B------:R-:W-:Y:S01]  /*1660*/  LEA R9, P2, R10, R9, 0x2 ;  /* 0x000000090a097211 */ /* 0x000fe200078410ff */
[----:B------:R-:W-:-:S03]  /*1670*/  IMAD R21, R2, UR10, RZ ;  /* 0x0000000a02157c24 */ /* 0x000fc6000f8e02ff */
[----:B------:R-:W-:Y:S01]  /*1680*/  LEA.HI.X R10, R10, R11, R17, 0x2, P2 ;  /* 0x0000000b0a0a7211 */ /* 0x000fe200010f1411 */
[----:B------:R-:W-:Y:S01]  /*1690*/  IMAD R21, R21, UR9, RZ ;  /* 0x0000000915157c24 */ /* 0x000fe2000f8e02ff */
[----:B--2---:R-:W-:Y:S01]  /*16a0*/  IADD3 R7, P1, PT, R12, UR12, RZ ;  /* 0x0000000c0c077c10 */ /* 0x004fe2000ff3e0ff */
[----:B-1----:R-:W-:-:S03]  /*16b0*/  ULEA UR5, UR7, UR5, 0x18 ;  /* 0x0000000507057291 */ /* 0x002fc6000f8ec0ff */
[----:B------:R-:W-:Y:S02]  /*16c0*/  IADD3.X R11, PT, PT, R13, UR13, RZ, P1, !PT ;  /* 0x0000000d0d0b7c10 */ /* 0x000fe40008ffe4ff */
[----:B------:R-:W-:Y:S02]  /*16d0*/  SHF.R.U32.HI R13, RZ, 0x1e, R8 ;  /* 0x0000001eff0d7819 */ /* 0x000fe40000011608 */
[----:B------:R-:W-:Y:S01]  /*16e0*/  LEA R22, P1, R8, R9, 0x3 ;  /* 0x0000000908167211 */ /* 0x000fe200078218ff */
[----:B------:R-:W-:Y:S01]  /*16f0*/  VIADD R15, R12, UR5 ;  /* 0x000000050c0f7c36 */ /* 0x000fe20008000000 */
[----:B------:R-:W-:Y:S01]  /*1700*/  UMOV UR5, URZ ;  /* 0x000000ff00057c82 */ /* 0x000fe20008000000 */
[C---:B------:R-:W-:Y:S01]  /*1710*/  IMAD.SHL.U32 R12, R8.reuse, 0x4, RZ ;  /* 0x00000004080c7824 */ /* 0x040fe200078e00ff */
[----:B------:R-:W-:Y:S01]  /*1720*/  LEA.HI.X R28, R8, R10, RZ, 0x3, P1 ;  /* 0x0000000a081c7211 */ /* 0x000fe200008f1cff */
[----:B---3--:R-:W-:Y:S01]  /*1730*/  IMAD R16, R16, 0x200, R15 ;  /* 0x0000020010107824 */ /* 0x008fe200078e020f */
[----:B------:R-:W-:-:S02]  /*1740*/  IADD3.X R15, PT, PT, R6, UR6, RZ, P0, !PT ;  /* 0x00000006060f7c10 */ /* 0x000fc400087fe4ff */
[----:B------:R-:W-:Y:S01]  /*1750*/  IADD3 R20, P0, PT, R12, R9, RZ ;  /* 0x000000090c147210 */ /* 0x000fe20007f1e0ff */
[----:B------:R-:W-:Y:S01]  /*1760*/  IMAD R2, R3, 0x4, R16 ;  /* 0x0000000403027824 */ /* 0x000fe200078e0210 */
[C---:B------:R-:W-:Y:S01]  /*1770*/  SHF.L.U64.HI R15, R14.reuse, 0x2, R15 ;  /* 0x000000020e0f7819 */ /* 0x040fe2000001020f */
[----:B------:R-:W-:Y:S01]  /*1780*/  IMAD.SHL.U32 R14, R14, 0x4, RZ ;  /* 0x000000040e0e7824 */ /* 0x000fe200078e00ff */
[----:B------:R-:W-:Y:S01]  /*1790*/  IADD3.X R26, PT, PT, R13, R10, RZ, P0, !PT ;  /* 0x0000000a0d1a7210 */ /* 0x000fe200007fe4ff */
[----:B------:R-:W-:Y:S02]  /*17a0*/  IMAD R24, R21, 0x4, R2 ;  /* 0x0000000415187824 */ /* 0x000fe400078e0202 */
[----:B------:R-:W-:-:S04]  /*17b0*/  IMAD.WIDE.U32 R14, R8, 0xc, R14 ;  /* 0x0000000c080e7825 */ /* 0x000fc800078e000e */
[----:B------:R-:W-:Y:S02]  /*17c0*/  VIADD R23, R15, UR5 ;  /* 0x000000050f177c36 */ /* 0x000fe40008000000 */
[C-C-:B------:R-:W-:Y:S02]  /*17d0*/  IMAD R25, R21.reuse, 0x8, R2.reuse ;  /* 0x0000000815197824 */ /* 0x140fe400078e0202 */
[----:B------:R-:W-:-:S07]  /*17e0*/  IMAD R27, R21, 0xc, R2 ;  /* 0x0000000c151b7824 */ /* 0x000fce00078e0202 */
.L_x_22:
[----:B------:R-:W-:-:S05]  /*17f0*/  IADD3 R18, P0, PT, R7, R9, RZ ;  /* 0x0000000907127210 */ /* 0x000fca0007f1e0ff */
[----:B------:R-:W-:Y:S01]  /*1800*/  IMAD.X R19, R11, 0x1, R10, P0 ;  /* 0x000000010b137824 */ /* 0x000fe200000e060a */
[----:B------:R-:W-:-:S04]  /*1810*/  IADD3 R16, P0, PT, R7, R20, RZ ;  /* 0x0000001407107210 */ /* 0x000fc80007f1e0ff */
[----:B------:R-:W-:Y:S01]  /*1820*/  @!PT LDS RZ, [RZ] ;  /* 0x00000000fffff984 */ /* 0x000fe20000000800 */
[----:B------:R-:W-:Y:S01]  /*1830*/  @!PT LDS RZ, [RZ] ;  /* 0x00000000fffff984 */ /* 0x000fe20000000800 */
[----:B------:R-:W-:Y:S01]  /*1840*/  @!PT LDS RZ, [RZ] ;  /* 0x00000000fffff984 */ /* 0x000fe20000000800 */
[----:B------:R1:W-:Y:S01]  /*1850*/  LDGSTS.E [R2+0x80], desc[UR22][R18.64] ;  /* 0x0008000012027fae */ /* 0x0003e2000b9a1016 */
[----:B------:R-:W-:-:S05]  /*1860*/  IMAD.X R17, R11, 0x1, R26, P0 ;  /* 0x000000010b117824 */ /* 0x000fca00000e061a */
[----:B------:R2:W-:Y:S01]  /*1870*/  LDGSTS.E [R24+0x80], desc[UR22][R16.64] ;  /* 0x0008000010187fae */ /* 0x0005e2000b9a1016 */
[----:B-1----:R-:W-:Y:S01]  /*1880*/  IMAD R2, R21, 0x10, R2 ;  /* 0x0000001015027824 */ /* 0x002fe200078e0202 */
[----:B--2---:R-:W-:Y:S01]  /*1890*/  IADD3 R16, P0, PT, R7, R22, RZ ;  /* 0x0000001607107210 */ /* 0x004fe20007f1e0ff */
[----:B------:R-:W-:-:S04]  /*18a0*/  IMAD R24, R21, 0x10, R24 ;  /* 0x0000001015187824 */ /* 0x000fc800078e0218 */
[----:B------:R-:W-:Y:S01]  /*18b0*/  IMAD.X R17, R11, 0x1, R28, P0 ;  /* 0x000000010b117824 */ /* 0x000fe200000e061c */
[----:B------:R-:W-:Y:S02]  /*18c0*/  IADD3 R18, P0, PT, R7, R14, RZ ;  /* 0x0000000e07127210 */ /* 0x000fe40007f1e0ff */
[----:B------:R-:W-:Y:S02]  /*18d0*/  LEA R7, P1, R8, R7, 0x4 ;  /* 0x0000000708077211 */ /* 0x000fe400078220ff */
[----:B------:R1:W-:Y:S01]  /*18e0*/  LDGSTS.E [R25+0x80], desc[UR22][R16.64] ;  /* 0x0008000010197fae */ /* 0x0003e2000b9a1016 */
[----:B------:R-:W-:Y:S01]  /*18f0*/  IMAD.X R19, R11, 0x1, R23, P0 ;  /* 0x000000010b137824 */ /* 0x000fe200000e0617 */
[----:B------:R-:W-:Y:S02]  /*1900*/  IADD3 R3, P0, PT, R12, R3, RZ ;  /* 0x000000030c037210 */ /* 0x000fe40007f1e0ff */
[----:B------:R-:W-:Y:S02]  /*1910*/  LEA.HI.X R11, R8, R11, RZ, 0x4, P1 ;  /* 0x0000000b080b7211 */ /* 0x000fe400008f24ff */
[----:B------:R2:W-:Y:S01]  /*1920*/  LDGSTS.E [R27+0x80], desc[UR22][R18.64] ;  /* 0x00080000121b7fae */ /* 0x0005e2000b9a1016 */
[----:B------:R-:W-:Y:S01]  /*1930*/  IMAD.X R6, R13, 0x1, R6, P0 ;  /* 0x000000010d067824 */ /* 0x000fe200000e0606 */
[----:B------:R-:W-:-:S04]  /*1940*/  ISETP.GE.U32.AND P0, PT, R3, R4, PT ;  /* 0x000000040300720c */ /* 0x000fc80003f06070 */
[----:B------:R-:W-:Y:S02]  /*1950*/  ISETP.GE.U32.AND.EX P0, PT, R6, R5, PT, P0 ;  /* 0x000000050600720c */ /* 0x000fe40003f06100 */
[C---:B-1----:R-:W-:Y:S01]  /*1960*/  LEA R25, R21.reuse, R25, 0x4 ;  /* 0x0000001915197211 */ /* 0x042fe200078e20ff */
[----:B--2---:R-:W-:-:S10]  /*1970*/  IMAD R27, R21, 0x10, R27 ;  /* 0x00000010151b7824 */ /* 0x004fd400078e021b */
[----:B------:R-:W-:Y:S05]  /*1980*/  @!P0 BRA `(.L_x_22) ;  /* 0xfffffffc00988947 */ /* 0x000fea000383ffff */
.L_x_15:
[----:B------:R-:W-:Y:S05]  /*1990*/  BSYNC.RECONVERGENT B0 ;  /* 0x0000000000007941 */ /* 0x000fea0003800200 */
.L_x_14:
[----:B------:R-:W0:Y:S01]  /*19a0*/  LDGDEPBAR ;  /* 0x00000000000079af */ /* 0x000e220000000000 */
[----:B------:R-:W-:-:S04]  /*19b0*/  DEPBAR.LE SB0, 0x0 ;  /* 0x000080000000791a */ /* 0x000fc80000000000 */
[----:B------:R-:W-:Y:S06]  /*19c0*/  BAR.SYNC.DEFER_BLOCKING 0x0 ;  /* 0x0000000000007b1d */ /* 0x000fec0000010000 */
.L_x_4:
[----:B------:R-:W-:-:S13]  /*19d0*/  ISETP.NE.AND P0, PT, R0, UR19, PT ;  /* 0x0000001300007c0c */ /* 0x000fda000bf05270 */
[----:B------:R-:W-:Y:S05]  /*19e0*/  @!P0 BRA `(.L_x_23) ;  /* 0x0000000000888947 */ /* 0x000fea0003800000 */
[----:B------:R-:W1:Y:S02]  /*19f0*/  LDC R4, c[0x0][0x388] ;  /* 0x0000e200ff047b82 */ /* 0x000e640000000800 */
[----:B-1----:R-:W-:-:S13]  /*1a00*/  ISETP.GE.AND P0, PT, R4, 0x1, PT ;  /* 0x000000010400780c */ /* 0x002fda0003f06270 */
[----:B------:R-:W-:Y:S05]  /*1a10*/  @!P0 EXIT ;  /* 0x000000000000894d */ /* 0x000fea0003800000 */
[----:B------:R-:W1:Y:S01]  /*1a20*/  S2R R7, SR_CgaCtaId ;  /* 0x0000000000077919 */ /* 0x000e620000008800 */
[----:B------:R-:W2:Y:S01]  /*1a30*/  LDC R3, c[0x0][0x3b0] ;  /* 0x0000ec00ff037b82 */ /* 0x000ea20000000800 */
[----:B------:R-:W3:Y:S01]  /*1a40*/  LDCU UR7, c[0x0][0x3a0] ;  /* 0x00007400ff0777ac */ /* 0x000ee20008000800 */
[----:B------:R-:W-:Y:S01]  /*1a50*/  MOV R2, 0x400 ;  /* 0x0000040000027802 */ /* 0x000fe20000000f00 */
[----:B------:R-:W3:Y:S01]  /*1a60*/  S2R R5, SR_TID.X ;  /* 0x0000000000057919 */ /* 0x000ee20000002100 */
[----:B------:R-:W4:Y:S03]  /*1a70*/  LDCU.64 UR4, c[0x0][0x390] ;  /* 0x00007200ff0477ac */ /* 0x000f260008000a00 */
[----:B------:R-:W-:Y:S01]  /*1a80*/  VIADD R6, R2, 0x80 ;  /* 0x0000008002067836 */ /* 0x000fe20000000000 */
[----:B----4-:R-:W-:Y:S01]  /*1a90*/  ULEA UR4, UP0, UR20, UR4, 0x2 ;  /* 0x0000000414047291 */ /* 0x010fe2000f8010ff */
[----:B--2---:R-:W-:-:S02]  /*1aa0*/  IMAD R2, R4, 0x200, R3 ;  /* 0x0000020004027824 */ /* 0x004fc400078e0203 */
[----:B------:R-:W-:Y:S01]  /*1ab0*/  IMAD.MOV R4, RZ, RZ, -R4 ;  /* 0x000000ffff047224 */ /* 0x000fe200078e0a04 */
[----:B------:R-:W-:Y:S01]  /*1ac0*/  ULEA.HI.X UR5, UR20, UR5, UR6, 0x2, UP0 ;  /* 0x0000000514057291 */ /* 0x000fe200080f1406 */
[----:B-1----:R-:W-:Y:S02]  /*1ad0*/  LEA R6, R7, R6, 0x18 ;  /* 0x0000000607067211 */ /* 0x002fe400078ec0ff */
[C---:B---3--:R-:W-:Y:S01]  /*1ae0*/  LEA R3, R5.reuse, UR7, 0x2 ;  /* 0x0000000705037c11 */ /* 0x048fe2000f8e10ff */
[----:B------:R-:W-:-:S04]  /*1af0*/  IMAD R2, R5, 0x4, R2 ;  /* 0x0000000405027824 */ /* 0x000fc800078e0202 */
[----:B------:R-:W-:Y:S01]  /*1b00*/  IMAD.IADD R7, R6, 0x1, R3 ;  /* 0x0000000106077824 */ /* 0x000fe200078e0203 */
[----:B------:R-:W-:-:S07]  /*1b10*/  IADD3 R6, PT, PT, R2, 0x80, R6 ;  /* 0x0000008002067810 */ /* 0x000fce0007ffe006 */
.L_x_24:
[----:B------:R-:W-:Y:S01]  /*1b20*/  ISETP.GE.AND P0, PT, R5, R0, PT ;  /* 0x000000000500720c */ /* 0x000fe20003f06270 */
[----:B------:R-:W-:Y:S02]  /*1b30*/  IMAD.U32 R2, RZ, RZ, UR4 ;  /* 0x00000004ff027e24 */ /* 0x000fe4000f8e00ff */
[----:B------:R-:W-:Y:S02]  /*1b40*/  IMAD.U32 R3, RZ, RZ, UR5 ;  /* 0x00000005ff037e24 */ /* 0x000fe4000f8e00ff */
[----:B------:R-:W-:-:S08]  /*1b50*/  VIADD R4, R4, 0x1 ;  /* 0x0000000104047836 */ /* 0x000fd00000000000 */
[----:B------:R1:W-:Y:S01]  /*1b60*/  @!P0 LDS R8, [R7] ;  /* 0x0000000007088984 */ /* 0x0003e20000000800 */
[----:B------:R-:W-:-:S03]  /*1b70*/  @!P0 IMAD.WIDE R2, R5, 0x4, R2 ;  /* 0x0000000405028825 */ /* 0x000fc600078e0202 */
[----:B------:R2:W3:Y:S01]  /*1b80*/  @!P0 LDS R9, [R6] ;  /* 0x0000000006098984 */ /* 0x0004e20000000800 */
[----:B------:R-:W-:Y:S01]  /*1b90*/  VIADD R5, R5, 0x80 ;  /* 0x0000008005057836 */ /* 0x000fe20000000000 */
[----:B-1----:R-:W-:Y:S01]  /*1ba0*/  IADD3 R7, PT, PT, R7, 0x200, RZ ;  /* 0x0000020007077810 */ /* 0x002fe20007ffe0ff */
[----:B--2---:R-:W-:Y:S02]  /*1bb0*/  VIADD R6, R6, 0x200 ;  /* 0x0000020006067836 */ /* 0x004fe40000000000 */
[----:B---3--:R-:W-:-:S05]  /*1bc0*/  @!P0 FADD R9, R8, R9 ;  /* 0x0000000908098221 */ /* 0x008fca0000000000 */
[----:B------:R1:W-:Y:S01]  /*1bd0*/  @!P0 STG.E desc[UR22][R2.64], R9 ;  /* 0x0000000902008986 */ /* 0x0003e2000c101916 */
[----:B------:R-:W-:-:S13]  /*1be0*/  ISETP.NE.AND P0, PT, R4, RZ, PT ;  /* 0x000000ff0400720c */ /* 0x000fda0003f05270 */
[----:B-1----:R-:W-:Y:S05]  /*1bf0*/  @P0 BRA `(.L_x_24) ;  /* 0xfffffffc00c80947 */ /* 0x002fea000383ffff */
[----:B------:R-:W-:Y:S05]  /*1c00*/  EXIT ;  /* 0x000000000000794d */ /* 0x000fea0003800000 */
.L_x_23:
        /* <DEDUP_REMOVED lines=19> */
.L_x_25:
[----:B-1----:R-:W-:Y:S01]  /*1d40*/  LDS R7, [R6] ;  /* 0x0000000006077984 */ /* 0x002fe20000000800 */
[----:B------:R-:W-:Y:S01]  /*1d50*/  IADD3 R0, PT, PT, R0, 0x1, RZ ;  /* 0x0000000100007810 */ /* 0x000fe20007ffe0ff */
[----:B------:R-:W-:Y:S02]  /*1d60*/  IMAD.U32 R2, RZ, RZ, UR4 ;  /* 0x00000004ff027e24 */ /* 0x000fe4000f8e00ff */
[----:B------:R-:W1:Y:S01]  /*1d70*/  LDS R8, [R4] ;  /* 0x0000000004087984 */ /* 0x000e620000000800 */
[----:B------:R-:W-:Y:S01]  /*1d80*/  ISETP.NE.AND P0, PT, R0, RZ, PT ;  /* 0x000000ff0000720c */ /* 0x000fe20003f05270 */
[----:B------:R-:W-:Y:S02]  /*1d90*/  IMAD.U32 R3, RZ, RZ, UR5 ;  /* 0x00000005ff037e24 */ /* 0x000fe4000f8e00ff */
[----:B------:R-:W-:-:S04]  /*1da0*/  IMAD.WIDE R2, R5, 0x4, R2 ;  /* 0x0000000405027825 */ /* 0x000fc800078e0202 */
[----:B-1----:R-:W-:-:S05]  /*1db0*/  FADD R7, R7, R8 ;  /* 0x0000000807077221 */ /* 0x002fca0000000000 */
[----:B------:R1:W-:Y:S01]  /*1dc0*/  STG.E desc[UR22][R2.64], R7 ;  /* 0x0000000702007986 */ /* 0x0003e2000c101916 */
[----:B------:R-:W-:Y:S05]  /*1dd0*/  @!P0 EXIT ;  /* 0x000000000000894d */ /* 0x000fea0003800000 */
[----:B------:R-:W-:Y:S02]  /*1de0*/  VIADD R4, R4, 0x200 ;  /* 0x0000020004047836 */ /* 0x000fe40000000000 */
[----:B------:R-:W-:Y:S02]  /*1df0*/  VIADD R6, R6, 0x200 ;  /* 0x0000020006067836 */ /* 0x000fe40000000000 */
[----:B------:R-:W-:Y:S01]  /*1e00*/  VIADD R5, R5, 0x80 ;  /* 0x0000008005057836 */ /* 0x000fe20000000000 */
[----:B------:R-:W-:Y:S06]  /*1e10*/  BRA `(.L_x_25) ;  /* 0xfffffffc00c87947 */ /* 0x000fec000383ffff */
        .weak           $__internal_0_$__cuda_sm20_div_u64
        .type           $__internal_0_$__cuda_sm20_div_u64,@function
        .size           $__internal_0_$__cuda_sm20_div_u64,(.L_x_93 - $__internal_0_$__cuda_sm20_div_u64)
$__internal_0_$__cuda_sm20_div_u64:
[----:B------:R-:W-:Y:S02]  /*1e20*/  IMAD.MOV.U32 R16, RZ, RZ, R8 ;  /* 0x000000ffff107224 */ /* 0x000fe400078e0008 */
[----:B------:R-:W-:-:S04]  /*1e30*/  IMAD.U32 R17, RZ, RZ, UR4 ;  /* 0x00000004ff117e24 */ /* 0x000fc8000f8e00ff */
[----:B------:R-:W1:Y:S08]  /*1e40*/  I2F.U64.RP R16, R16 ;  /* 0x0000001000107312 */ /* 0x000e700000309000 */
[----:B-1----:R-:W1:Y:S02]  /*1e50*/  MUFU.RCP R10, R16 ;  /* 0x00000010000a7308 */ /* 0x002e640000001000 */
[----:B-1----:R-:W-:-:S06]  /*1e60*/  VIADD R10, R10, 0x1ffffffe ;  /* 0x1ffffffe0a0a7836 */ /* 0x002fcc0000000000 */
[----:B------:R-:W1:Y:S02]  /*1e70*/  F2I.U64.TRUNC R10, R10 ;  /* 0x0000000a000a7311 */ /* 0x000e64000020d800 */
[----:B-1----:R-:W-:-:S04]  /*1e80*/  IMAD.WIDE.U32 R12, R10, R8, RZ ;  /* 0x000000080a0c7225 */ /* 0x002fc800078e00ff */
[----:B------:R-:W-:Y:S01]  /*1e90*/  IMAD R13, R10, UR4, R13 ;  /* 0x000000040a0d7c24 */ /* 0x000fe2000f8e020d */
[----:B------:R-:W-:-:S03]  /*1ea0*/  IADD3 R19, P0, PT, RZ, -R12, RZ ;  /* 0x8000000cff137210 */ /* 0x000fc60007f1e0ff */
[----:B------:R-:W-:Y:S02]  /*1eb0*/  IMAD R13, R11, R8, R13 ;  /* 0x000000080b0d7224 */ /* 0x000fe400078e020d */
[----:B------:R-:W-:-:S04]  /*1ec0*/  IMAD.HI.U32 R12, R10, R19, RZ ;  /* 0x000000130a0c7227 */ /* 0x000fc800078e00ff */
[----:B------:R-:W-:Y:S02]  /*1ed0*/  IMAD.X R21, RZ, RZ, ~R13, P0 ;  /* 0x000000ffff157224 */ /* 0x000fe400000e0e0d */
[----:B------:R-:W-:Y:S02]  /*1ee0*/  IMAD.MOV.U32 R13, RZ, RZ, R10 ;  /* 0x000000ffff0d7224 */ /* 0x000fe400078e000a */
[-C--:B------:R-:W-:Y:S02]  /*1ef0*/  IMAD R17, R11, R21.reuse, RZ ;  /* 0x000000150b117224 */ /* 0x080fe400078e02ff */
[----:B------:R-:W-:-:S04]  /*1f00*/  IMAD.WIDE.U32 R12, P0, R10, R21, R12 ;  /* 0x000000150a0c7225 */ /* 0x000fc8000780000c */
[----:B------:R-:W-:-:S04]  /*1f10*/  IMAD.HI.U32 R21, R11, R21, RZ ;  /* 0x000000150b157227 */ /* 0x000fc800078e00ff */
[----:B------:R-:W-:-:S05]  /*1f20*/  IMAD.HI.U32 R12, P1, R11, R19, R12 ;  /* 0x000000130b0c7227 */ /* 0x000fca000782000c */
[----:B------:R-:W-:Y:S01]  /*1f30*/  IADD3 R13, P2, PT, R17, R12, RZ ;  /* 0x0000000c110d7210 */ /* 0x000fe20007f5e0ff */
[----:B------:R-:W-:-:S04]  /*1f40*/  IMAD.X R12, R21, 0x1, R11, P0 ;  /* 0x00000001150c7824 */ /* 0x000fc800000e060b */
[----:B------:R-:W-:Y:S01]  /*1f50*/  IMAD.WIDE.U32 R10, R13, R8, RZ ;  /* 0x000000080d0a7225 */ /* 0x000fe200078e00ff */
[----:B------:R-:W-:-:S03]  /*1f60*/  IADD3.X R17, PT, PT, RZ, RZ, R12, P2, P1 ;  /* 0x000000ffff117210 */ /* 0x000fc600017e240c */
[----:B------:R-:W-:Y:S01]  /*1f70*/  IMAD R11, R13, UR4, R11 ;  /* 0x000000040d0b7c24 */ /* 0x000fe2000f8e020b */
[----:B------:R-:W-:-:S03]  /*1f80*/  IADD3 R19, P0, PT, RZ, -R10, RZ ;  /* 0x8000000aff137210 */ /* 0x000fc60007f1e0ff */
[----:B------:R-:W-:Y:S02]  /*1f90*/  IMAD R11, R17, R8, R11 ;  /* 0x00000008110b7224 */ /* 0x000fe400078e020b */
[----:B------:R-:W-:-:S03]  /*1fa0*/  IMAD.HI.U32 R12, R13, R19, RZ ;  /* 0x000000130d0c7227 */ /* 0x000fc600078e00ff */
[----:B------:R-:W-:-:S05]  /*1fb0*/  IADD3.X R10, PT, PT, RZ, ~R11, RZ, P0, !PT ;  /* 0x8000000bff0a7210 */ /* 0x000fca00007fe4ff */
[----:B------:R-:W-:-:S04]  /*1fc0*/  IMAD.WIDE.U32 R12, P0, R13, R10, R12 ;  /* 0x0000000a0d0c7225 */ /* 0x000fc8000780000c */
[C---:B------:R-:W-:Y:S02]  /*1fd0*/  IMAD R11, R17.reuse, R10, RZ ;  /* 0x0000000a110b7224 */ /* 0x040fe400078e02ff */
[----:B------:R-:W-:-:S04]  /*1fe0*/  IMAD.HI.U32 R12, P1, R17, R19, R12 ;  /* 0x00000013110c7227 */ /* 0x000fc8000782000c */
[----:B------:R-:W-:Y:S01]  /*1ff0*/  IMAD.HI.U32 R10, R17, R10, RZ ;  /* 0x0000000a110a7227 */ /* 0x000fe200078e00ff */
[----:B------:R-:W-:-:S03]  /*2000*/  IADD3 R12, P2, PT, R11, R12, RZ ;  /* 0x0000000c0b0c7210 */ /* 0x000fc60007f5e0ff */
[----:B------:R-:W-:Y:S02]  /*2010*/  IMAD.X R17, R10, 0x1, R17, P0 ;  /* 0x000000010a117824 */ /* 0x000fe400000e0611 */
[----:B------:R-:W-:-:S03]  /*2020*/  IMAD.HI.U32 R10, R12, R9, RZ ;  /* 0x000000090c0a7227 */ /* 0x000fc600078e00ff */
[----:B------:R-:W-:Y:S01]  /*2030*/  IADD3.X R16, PT, PT, RZ, RZ, R17, P2, P1 ;  /* 0x000000ffff107210 */ /* 0x000fe200017e2411 */
[----:B------:R-:W-:Y:S02]  /*2040*/  IMAD.MOV.U32 R11, RZ, RZ, RZ ;  /* 0x000000ffff0b7224 */ /* 0x000fe400078e00ff */
[----:B------:R-:W-:-:S04]  /*2050*/  IMAD.WIDE.U32 R10, R12, R15, R10 ;  /* 0x0000000f0c0a7225 */ /* 0x000fc800078e000a */
[C---:B------:R-:W-:Y:S02]  /*2060*/  IMAD R13, R16.reuse, R15, RZ ;  /* 0x0000000f100d7224 */ /* 0x040fe400078e02ff */
[----:B------:R-:W-:-:S04]  /*2070*/  IMAD.HI.U32 R10, P0, R16, R9, R10 ;  /* 0x00000009100a7227 */ /* 0x000fc8000780000a */
[----:B------:R-:W-:Y:S01]  /*2080*/  IMAD.HI.U32 R12, R16, R15, RZ ;  /* 0x0000000f100c7227 */ /* 0x000fe200078e00ff */
[----:B------:R-:W-:-:S03]  /*2090*/  IADD3 R13, P1, PT, R13, R10, RZ ;  /* 0x0000000a0d0d7210 */ /* 0x000fc60007f3e0ff */
[----:B------:R-:W-:Y:S02]  /*20a0*/  IMAD.X R12, RZ, RZ, R12, P0 ;  /* 0x000000ffff0c7224 */ /* 0x000fe400000e060c */
[----:B------:R-:W-:-:S04]  /*20b0*/  IMAD.WIDE.U32 R10, R13, R8, RZ ;  /* 0x000000080d0a7225 */ /* 0x000fc800078e00ff */
[----:B------:R-:W-:Y:S01]  /*20c0*/  IMAD.X R17, RZ, RZ, R12, P1 ;  /* 0x000000ffff117224 */ /* 0x000fe200008e060c */
[----:B------:R-:W-:Y:S01]  /*20d0*/  IADD3 R19, P1, PT, -R10, R9, RZ ;  /* 0x000000090a137210 */ /* 0x000fe20007f3e1ff */
[----:B------:R-:W-:-:S03]  /*20e0*/  IMAD R11, R13, UR4, R11 ;  /* 0x000000040d0b7c24 */ /* 0x000fc6000f8e020b */
[-C--:B------:R-:W-:Y:S01]  /*20f0*/  ISETP.GE.U32.AND P0, PT, R19, R8.reuse, PT ;  /* 0x000000081300720c */ /* 0x080fe20003f06070 */
[----:B------:R-:W-:-:S04]  /*2100*/  IMAD R10, R17, R8, R11 ;  /* 0x00000008110a7224 */ /* 0x000fc800078e020b */
[----:B------:R-:W-:Y:S01]  /*2110*/  IMAD.X R16, R15, 0x1, ~R10, P1 ;  /* 0x000000010f107824 */ /* 0x000fe200008e0e0a */
[----:B------:R-:W-:Y:S01]  /*2120*/  IADD3 R10, P2, PT, R13, 0x1, RZ ;  /* 0x000000010d0a7810 */ /* 0x000fe20007f5e0ff */
[----:B------:R-:W-:Y:S01]  /*2130*/  IMAD.MOV.U32 R15, RZ, RZ, 0x0 ;  /* 0x00000000ff0f7424 */ /* 0x000fe200078e00ff */
[-C--:B------:R-:W-:Y:S02]  /*2140*/  IADD3 R9, P1, PT, -R8, R19.reuse, RZ ;  /* 0x0000001308097210 */ /* 0x080fe40007f3e1ff */
[C---:B------:R-:W-:Y:S01]  /*2150*/  ISETP.GE.U32.AND.EX P0, PT, R16.reuse, UR4, PT, P0 ;  /* 0x0000000410007c0c */ /* 0x040fe2000bf06100 */
[----:B------:R-:W-:Y:S01]  /*2160*/  IMAD.X R12, RZ, RZ, R17, P2 ;  /* 0x000000ffff0c7224 */ /* 0x000fe200010e0611 */
[----:B------:R-:W-:Y:S02]  /*2170*/  IADD3.X R11, PT, PT, R16, ~UR4, RZ, P1, !PT ;  /* 0x80000004100b7c10 */ /* 0x000fe40008ffe4ff */
[----:B------:R-:W-:Y:S02]  /*2180*/  SEL R9, R9, R19, P0 ;  /* 0x0000001309097207 */ /* 0x000fe40000000000 */
[----:B------:R-:W-:-:S02]  /*2190*/  SEL R13, R10, R13, P0 ;  /* 0x0000000d0a0d7207 */ /* 0x000fc40000000000 */
[----:B------:R-:W-:Y:S02]  /*21a0*/  SEL R11, R11, R16, P0 ;  /* 0x000000100b0b7207 */ /* 0x000fe40000000000 */
[----:B------:R-:W-:Y:S02]  /*21b0*/  SEL R12, R12, R17, P0 ;  /* 0x000000110c0c7207 */ /* 0x000fe40000000000 */
[----:B------:R-:W-:Y:S02]  /*21c0*/  ISETP.GE.U32.AND P0, PT, R9, R8, PT ;  /* 0x000000080900720c */ /* 0x000fe40003f06070 */
[----:B------:R-:W-:Y:S02]  /*21d0*/  IADD3 R10, P2, PT, R13, 0x1, RZ ;  /* 0x000000010d0a7810 */ /* 0x000fe40007f5e0ff */
[----:B------:R-:W-:Y:S02]  /*21e0*/  ISETP.GE.U32.AND.EX P0, PT, R11, UR4, PT, P0 ;  /* 0x000000040b007c0c */ /* 0x000fe4000bf06100 */
[----:B------:R-:W-:Y:S01]  /*21f0*/  ISETP.NE.U32.AND P1, PT, R8, RZ, PT ;  /* 0x000000ff0800720c */ /* 0x000fe20003f25070 */
[----:B------:R-:W-:Y:S01]  /*2200*/  IMAD.X R11, RZ, RZ, R12, P2 ;  /* 0x000000ffff0b7224 */ /* 0x000fe200010e060c */
[----:B------:R-:W-:-:S02]  /*2210*/  SEL R10, R10, R13, P0 ;  /* 0x0000000d0a0a7207 */ /* 0x000fc40000000000 */
[----:B------:R-:W-:Y:S02]  /*2220*/  ISETP.NE.AND.EX P1, PT, RZ, UR4, PT, P1 ;  /* 0x00000004ff007c0c */ /* 0x000fe4000bf25310 */
[----:B------:R-:W-:Y:S02]  /*2230*/  SEL R11, R11, R12, P0 ;  /* 0x0000000c0b0b7207 */ /* 0x000fe40000000000 */
[----:B------:R-:W-:Y:S02]  /*2240*/  SEL R10, R10, 0xffffffff, P1 ;  /* 0xffffffff0a0a7807 */ /* 0x000fe40000800000 */
[----:B------:R-:W-:Y:S01]  /*2250*/  SEL R11, R11, 0xffffffff, P1 ;  /* 0xffffffff0b0b7807 */ /* 0x000fe20000800000 */
[----:B------:R-:W-:Y:S06]  /*2260*/  RET.REL.NODEC R14 `(_ZN3cub18CUB_300001_SM_10006detail9transform16transform_kernelINS2_10policy_hubILb0EN4cuda3std3__45tupleIJN6thrust24THRUST_300001_SM_1000_NS6detail15normal_iteratorINSA_10device_ptrIfEEEESF_EEEE10policy1000ElNS7_4plusIfEESF_JPfSL_EEEvT0_iT1_T2_DpNS2_10kernel_argIT3_EE) ;  /* 0xffffffdc0e647950 */ /* 0x000fec0003c3ffff */
.L_x_26:
[----:B------:R-:W-:-:S00]  /*2270*/  BRA `(.L_x_26) ;  /* 0xfffffffc00fc7947 */ /* 0x000fc0000383ffff */
[----:B------:R-:W-:-:S00]  /*2280*/  NOP ;  /* 0x0000000000007918 */ /* 0x000fc00000000000 */
[----:B------:R-:W-:-:S00]  /*2290*/  NOP ;  /* 0x0000000000007918 */ /* 0x000fc00000000000 */
[----:B------:R-:W-:-:S00]  /*22a0*/  NOP ;  /* 0x0000000000007918 */ /* 0x000fc00000000000 */
[----:B------:R-:W-:-:S00]  /*22b0*/  NOP ;  /* 0x0000000000007918 */ /* 0x000fc00000000000 */
[----:B------:R-:W-:-:S00]  /*22c0*/  NOP ;  /* 0x0000000000007918 */ /* 0x000fc00000000000 */
[----:B------:R-:W-:-:S00]  /*22d0*/  NOP ;  /* 0x0000000000007918 */ /* 0x000fc00000000000 */
[----:B------:R-:W-:-:S00]  /*22e0*/  NOP ;  /* 0x0000000000007918 */ /* 0x000fc00000000000 */
[----:B------:R-:W-:-:S00]  /*22f0*/  NOP ;  /* 0x0000000000007918 */ /* 0x000fc00000000000 */
.L_x_93:


//--------------------- .text._ZN3cub18CUB_300001_SM_10006detail9transform16transform_kernelINS2_10policy_hubILb0EN4cuda3std3__45tupleIJN6thrust24THRUST_300001_SM_1000_NS6detail15normal_iteratorINSA_10device_ptrIfEEEESF_EEEE10policy1000EiNS7_4plusIfEESF_JPfSL_EEEvT0_iT1_T2_DpNS2_10kernel_argIT3_EE --------------------------
	.section	.text._ZN3cub18CUB_300001_SM_10006detail9transform16transform_kernelINS2_10policy_hubILb0EN4cuda3std3__45tupleIJN6thrust24THRUST_300001_SM_1000_NS6detail15normal_iteratorINSA_10device_ptrIfEEEESF_EEEE10policy1000EiNS7_4plusIfEESF_JPfSL_EEEvT0_iT1_T2_DpNS2_10kernel_argIT3_EE,"ax",@progbits
	.align	128
        .global         _ZN3cub18CUB_300001_SM_10006detail9transform16transform_kernelINS2_10policy_hubILb0EN4cuda3std3__45tupleIJN6thrust24THRUST_300001_SM_1000_NS6detail15normal_iteratorINSA_10device_ptrIfEEEESF_EEEE10policy1000EiNS7_4plusIfEESF_JPfSL_EEEvT0_iT1_T2_DpNS2_10kernel_argIT3_EE
        .type           _ZN3cub18CUB_300001_SM_10006detail9transform16transform_kernelINS2_10policy_hubILb0EN4cuda3std3__45tupleIJN6thrust24THRUST_300001_SM_1000_NS6detail15normal_iteratorINSA_10device_ptrIfEEEESF_EEEE10policy1000EiNS7_4plusIfEESF_JPfSL_EEEvT0_iT1_T2_DpNS2_10kernel_argIT3_EE,@function
        .size           _ZN3cub18CUB_300001_SM_10006detail9transform16transform_kernelINS2_10policy_hubILb0EN4cuda3std3__45tupleIJN6thrust24THRUST_300001_SM_1000_NS6detail15normal_iteratorINSA_10device_ptrIfEEEESF_EEEE10policy1000EiNS7_4plusIfEESF_JPfSL_EEEvT0_iT1_T2_DpNS2_10kernel_argIT3_EE,(.L_x_94 - _ZN3cub18CUB_300001_SM_10006detail9transform16transform_kernelINS2_10policy_hubILb0EN4cuda3std3__45tupleIJN6thrust24THRUST_300001_SM_1000_NS6detail15normal_iteratorINSA_10device_ptrIfEEEESF_EEEE10policy1000EiNS7_4plusIfEESF_JPfSL_EEEvT0_iT1_T2_DpNS2_10kernel_argIT3_EE)
        .other          _ZN3cub18CUB_300001_SM_10006detail9transform16transform_kernelINS2_10policy_hubILb0EN4cuda3std3__45tupleIJN6thrust24THRUST_300001_SM_1000_NS6detail15normal_iteratorINSA_10device_ptrIfEEEESF_EEEE10policy1000EiNS7_4plusIfEESF_JPfSL_EEEvT0_iT1_T2_DpNS2_10kernel_argIT3_EE,@"STO_CUDA_ENTRY STV_DEFAULT"
_ZN3cub18CUB_300001_SM_10006detail9transform16transform_kernelINS2_10policy_hubILb0EN4cuda3std3__45tupleIJN6thrust24THRUST_300001_SM_1000_NS6detail15normal_iteratorINSA_10device_ptrIfEEEESF_EEEE10policy1000EiNS7_4plusIfEESF_JPfSL_EEEvT0_iT1_T2_DpNS2_10kernel_argIT3_EE:
.text._ZN3cub18CUB_300001_SM_10006detail9transform16transform_kernelINS2_10policy_hubILb0EN4cuda3std3__45tupleIJN6thrust24THRUST_300001_SM_1000_NS6detail15normal_iteratorINSA_10device_ptrIfEEEESF_EEEE10policy1000EiNS7_4plusIfEESF_JPfSL_EEEvT0_iT1_T2_DpNS2_10kernel_argIT3_EE:
[----:B------:R-:W-:Y:S08]  /*0000*/  LDC R1, c[0x0][0x37c] ;  /* 0x0000df00ff017b82 */ /* 0x000ff00000000800 */
[----:B------:R-:W1:Y:S01]  /*0010*/  S2UR UR5, SR_CTAID.X ;  /* 0x00000000000579c3 */ /* 0x000e620000002500 */
[----:B------:R-:W2:Y:S01]  /*0020*/  LDCU UR7, c[0x0][0x370] ;  /* 0x00006e00ff0777ac */ /* 0x000ea20008000800 */
[----:B------:R-:W3:Y:S01]  /*0030*/  LDCU.64 UR16, c[0x0][0x380] ;  /* 0x00007000ff1077ac */ /* 0x000ee20008000a00 */
[----:B------:R-:W4:Y:S01]  /*0040*/  LDCU.64 UR20, c[0x0][0x358] ;  /* 0x00006b00ff1477ac */ /* 0x000f220008000a00 */
[----:B---3--:R-:W-:-:S02]  /*0050*/  USHF.L.U32 UR24, UR17, 0x7, URZ ;  /* 0x0000000711187899 */ /* 0x008fc400080006ff */
[----:B-1----:R-:W-:Y:S02]  /*0060*/  UIADD3 UR4, UPT, UPT, UR5, 0x2, URZ ;  /* 0x0000000205047890 */ /* 0x002fe4000fffe0ff */
[----:B------:R-:W-:Y:S02]  /*0070*/  UIMAD UR22, UR24, UR5, URZ ;  /* 0x00000005181672a4 */ /* 0x000fe4000f8e02ff */
[----:B--2---:R-:W-:Y:S02]  /*0080*/  UISETP.GE.U32.AND UP0, UPT, UR4, UR7, UPT ;  /* 0x000000070400728c */ /* 0x004fe4000bf06070 */
[----:B------:R-:W-:Y:S02]  /*0090*/  UIADD3 UR6, UPT, UPT, -UR22, UR16, URZ ;  /* 0x0000001016067290 */ /* 0x000fe4000fffe1ff */
[----:B------:R-:W-:Y:S02]  /*00a0*/  UISETP.EQ.OR UP0, UPT, UR5, URZ, UP0 ;  /* 0x000000ff0500728c */ /* 0x000fe40008702670 */
[----:B------:R-:W-:-:S04]  /*00b0*/  UISETP.LT.AND UP1, UPT, UR24, UR6, UPT ;  /* 0x000000061800728c */ /* 0x000fc8000bf21270 */
[----:B------:R-:W-:-:S03]  /*00c0*/  USEL UR23, UR24, UR6, UP1 ;  /* 0x0000000618177287 */ /* 0x000fc60008800000 */
[----:B----4-:R-:W-:Y:S09]  /*00d0*/  BRA.U UP0, `(.L_x_27) ;  /* 0x0000000100dc7547 */ /* 0x010ff2000b800000 */
        /* <DEDUP_REMOVED lines=20> */
[----:B------:R-:W-:Y:S02]  /*0220*/  ULOP3.LUT UR13, UR13, 0xfffffff0, URZ, 0xc0, !UPT ;  /* 0xfffffff00d0d7892 */ /* 0x000fe4000f8ec0ff */
[----:B------:R-:W-:Y:S02]  /*0230*/  ULOP3.LUT UR12, UR12, 0xfffffff0, URZ, 0xc0, !UPT ;  /* 0xfffffff00c0c7892 */ /* 0x000fe4000f8ec0ff */
[----:B------:R-:W-:Y:S02]  /*0240*/  ULEA UR14, UR16, UR14, 0x18 ;  /* 0x0000000e100e7291 */ /* 0x000fe4000f8ec0ff */
[----:B------:R-:W-:Y:S01]  /*0250*/  USHF.R.U32.HI UR7, URZ, 0x4, UR13 ;  /* 0x00000004ff077899 */ /* 0x000fe2000801160d */
        /* <DEDUP_REMOVED lines=8> */
[----:B------:R-:W-:-:S02]  /*02e0*/  UIADD3 UR13, UPT, UPT, UR13, UR12, URZ ;  /* 0x0000000c0d0d7290 */ /* 0x000fc4000fffe0ff */
[----:B------:R-:W-:Y:S02]  /*02f0*/  ULEA UR16, UR17, UR14, 0x9 ;  /* 0x0000000e11107291 */ /* 0x000fe4000f8e48ff */
[----:B------:R-:W-:Y:S02]  /*0300*/  USHF.R.U32.HI UR12, URZ, 0x4, UR12 ;  /* 0x00000004ff0c7899 */ /* 0x000fe4000801160c */
[----:B----4-:R-:W-:Y:S01]  /*0310*/  UIMAD.WIDE UR4, UR22, 0x4, UR4 ;  /* 0x00000004160478a5 */ /* 0x010fe2000f8e0204 */
[----:B------:R-:W-:Y:S01]  /*0320*/  IMAD.U32 R0, RZ, RZ, UR13 ;  /* 0x0000000dff007e24 */ /* 0x000fe2000f8e00ff */
[----:B------:R-:W-:Y:S02]  /*0330*/  UPRMT UR7, UR7, 0x5410, URZ ;  /* 0x0000541007077896 */ /* 0x000fe400080000ff */
[----:B--2---:R-:W-:Y:S02]  /*0340*/  UIMAD.WIDE UR8, UR22, 0x4, UR8 ;  /* 0x00000004160878a5 */ /* 0x004fe4000f8e0208 */
[----:B------:R-:W-:-:S02]  /*0350*/  UIADD3 UR18, UPT, UPT, UR16, 0x80, URZ ;  /* 0x0000008010127890 */ /* 0x000fc4000fffe0ff */
[----:B------:R-:W-:Y:S01]  /*0360*/  UPRMT UR12, UR12, 0x5410, URZ ;  /* 0x000054100c0c7896 */ /* 0x000fe200080000ff */
[----:B------:R-:W-:Y:S02]  /*0370*/  UMOV UR19, UR15 ;  /* 0x0000000f00137c82 */ /* 0x000fe40008000000 */
[----:B---3--:R1:W-:Y:S06]  /*0380*/  UBLKCP.S.G [UR14], [UR4], UR7 ;  /* 0x0000000e040073ba */ /* 0x0083ec0008000207 */
[----:B------:R1:W-:Y:S01]  /*0390*/  UBLKCP.S.G [UR18], [UR8], UR12 ;  /* 0x00000012080073ba */ /* 0x0003e2000800020c */
[----:B------:R1:W-:Y:S01]  /*03a0*/  SYNCS.ARRIVE.TRANS64 RZ, [UR15], R0 ;  /* 0x00000000ffff79a7 */ /* 0x0003e2000800000f */
[----:B------:R-:W-:Y:S01]  /*03b0*/  NOP ;  /* 0x0000000000007918 */ /* 0x000fe20000000000 */
.L_x_29:
[----:B-1----:R-:W-:Y:S05]  /*03c0*/  BSYNC.RECONVERGENT B0 ;  /* 0x0000000000007941 */ /* 0x002fea0003800200 */
.L_x_28:
[----:B------:R-:W1:Y:S08]  /*03d0*/  S2UR UR5, SR_CgaCtaId ;  /* 0x00000000000579c3 */ /* 0x000e700000008800 */
[----:B------:R-:W-:Y:S01]  /*03e0*/  BAR.SYNC.DEFER_BLOCKING 0x0 ;  /* 0x0000000000007b1d */ /* 0x000fe20000010000 */
[----:B------:R-:W-:-:S05]  /*03f0*/  SHF.L.U32 R0, RZ, 0x1f, RZ ;  /* 0x0000001fff007819 */ /* 0x000fca00000006ff */
[----:B------:R-:W-:Y:S02]  /*0400*/  UMOV UR4, 0x400 ;  /* 0x0000040000047882 */ /* 0x000fe40000000000 */
[----:B-1----:R-:W-:-:S12]  /*0410*/  ULEA UR4, UR5, UR4, 0x18 ;  /* 0x0000000405047291 */ /* 0x002fd8000f8ec0ff */
.L_x_30:
[----:B------:R-:W1:Y:S02]  /*0420*/  SYNCS.PHASECHK.TRANS64.TRYWAIT P0, [UR4], R0 ;  /* 0x00000000ff0075a7 */ /* 0x000e640008001104 */
[----:B-1----:R-:W-:Y:S05]  /*0430*/  @!P0 BRA `(.L_x_30) ;  /* 0xfffffffc00f88947 */ /* 0x002fea000383ffff */
[----:B------:R-:W-:Y:S05]  /*0440*/  BRA `(.L_x_31) ;  /* 0x0000001400687947 */ /* 0x000fea0003800000 */
.L_x_27:
[----:B------:R-:W1:Y:S01]  /*0450*/  S2R R2, SR_TID.Y ;  /* 0x0000000000027919 */ /* 0x000e620000002200 */
[----:B------:R-:W2:Y:S01]  /*0460*/  LDCU UR10, c[0x0][0x360] ;  /* 0x00006c00ff0a77ac */ /* 0x000ea20008000800 */
[----:B------:R-:W-:Y:S01]  /*0470*/  BSSY.RECONVERGENT B0, `(.L_x_32) ;  /* 0x00000b1000007945 */ /* 0x000fe20003800200 */
[----:B------:R-:W1:Y:S01]  /*0480*/  S2R R3, SR_TID.Z ;  /* 0x0000000000037919 */ /* 0x000e620000002300 */
[----:B------:R-:W2:Y:S01]  /*0490*/  LDCU UR11, c[0x0][0x364] ;  /* 0x00006c80ff0b77ac */ /* 0x000ea20008000800 */
[----:B------:R-:W3:Y:S01]  /*04a0*/  LDC R0, c[0x0][0x368] ;  /* 0x0000da00ff007b82 */ /* 0x000ee20000000800 */
[----:B------:R-:W4:Y:S01]  /*04b0*/  S2R R5, SR_TID.X ;  /* 0x0000000000057919 */ /* 0x000f220000002100 */
[----:B------:R-:W-:Y:S02]  /*04c0*/  USHF.L.U32 UR4, UR23, 0x2, URZ ;  /* 0x0000000217047899 */ /* 0x000fe400080006ff */
[----:B------:R-:W-:Y:S02]  /*04d0*/  USHF.R.S32.HI UR12, URZ, 0x1f, UR22 ;  /* 0x0000001fff0c7899 */ /* 0x000fe40008011416 */
[----:B------:R-:W-:-:S04]  /*04e0*/  USHF.R.S32.HI UR5, URZ, 0x1f, UR4 ;  /* 0x0000001fff057899 */ /* 0x000fc80008011404 */
[----:B------:R-:W-:Y:S02]  /*04f0*/  USHF.R.U32.HI UR13, URZ, 0x2, UR5 ;  /* 0x00000002ff0d7899 */ /* 0x000fe40008011605 */
[----:B------:R-:W-:Y:S02]  /*0500*/  USHF.R.U64 UR7, UR4, 0x2, UR5 ;  /* 0x0000000204077899 */ /* 0x000fe40008001205 */
[----:B--2---:R-:W-:Y:S02]  /*0510*/  UIMAD UR4, UR10, UR11, URZ ;  /* 0x0000000b0a0472a4 */ /* 0x004fe4000f8e02ff */
[----:B-1----:R-:W-:Y:S02]  /*0520*/  IMAD R2, R3, UR11, R2 ;  /* 0x0000000b03027c24 */ /* 0x002fe4000f8e0202 */
[----:B------:R-:W-:Y:S02]  /*0530*/  IMAD.U32 R3, RZ, RZ, UR13 ;  /* 0x0000000dff037e24 */ /* 0x000fe4000f8e00ff */
[----:B----4-:R-:W-:-:S02]  /*0540*/  IMAD R2, R2, UR10, R5 ;  /* 0x0000000a02027c24 */ /* 0x010fc4000f8e0205 */
[----:B---3--:R-:W-:Y:S01]  /*0550*/  IMAD R5, R0, UR4, RZ ;  /* 0x0000000400057c24 */ /* 0x008fe2000f8e02ff */
[----:B------:R-:W-:Y:S02]  /*0560*/  UMOV UR4, URZ ;  /* 0x000000ff00047c82 */ /* 0x000fe40008000000 */
[----:B------:R-:W-:-:S04]  /*0570*/  ISETP.LT.U32.AND P0, PT, R2, UR7, PT ;  /* 0x0000000702007c0c */ /* 0x000fc8000bf01070 */
[----:B------:R-:W-:Y:S01]  /*0580*/  ISETP.GT.U32.AND.EX P0, PT, R3, RZ, PT, P0 ;  /* 0x000000ff0300720c */ /* 0x000fe20003f04100 */
[----:B------:R-:W-:-:S12]  /*0590*/  IMAD.MOV.U32 R3, RZ, RZ, RZ ;  /* 0x000000ffff037224 */ /* 0x000fd800078e00ff */
[----:B------:R-:W-:Y:S05]  /*05a0*/  @!P0 BRA `(.L_x_33) ;  /* 0x0000000800748947 */ /* 0x000fea0003800000 */
[----:B------:R-:W-:Y:S01]  /*05b0*/  IMAD.IADD R7, R5, 0x1, R2 ;  /* 0x0000000105077824 */ /* 0x000fe200078e0202 */
[----:B------:R-:W-:Y:S01]  /*05c0*/  MOV R6, UR7 ;  /* 0x0000000700067c02 */ /* 0x000fe20008000f00 */
[----:B------:R-:W-:Y:S01]  /*05d0*/  IMAD.U32 R4, RZ, RZ, UR13 ;  /* 0x0000000dff047e24 */ /* 0x000fe2000f8e00ff */
[----:B------:R-:W-:Y:S01]  /*05e0*/  BSSY.RECONVERGENT B1, `(.L_x_34) ;  /* 0x0000029000017945 */ /* 0x000fe20003800200 */
[----:B------:R-:W-:Y:S01]  /*05f0*/  IMAD.U32 R8, RZ, RZ, UR13 ;  /* 0x0000000dff087e24 */ /* 0x000fe2000f8e00ff */
[C---:B------:R-:W-:Y:S01]  /*0600*/  ISETP.LT.U32.AND P1, PT, R7.reuse, UR7, PT ;  /* 0x0000000707007c0c */ /* 0x040fe2000bf21070 */
[----:B------:R-:W-:Y:S01]  /*0610*/  IMAD.MOV.U32 R9, RZ, RZ, -0x1 ;  /* 0xffffffffff097424 */ /* 0x000fe200078e00ff */
[----:B------:R-:W-:Y:S02]  /*0620*/  ISETP.LT.U32.AND P0, PT, R7, UR7, PT ;  /* 0x0000000707007c0c */ /* 0x000fe4000bf01070 */
[----:B------:R-:W-:Y:S02]  /*0630*/  ISETP.GT.U32.AND.EX P1, PT, R4, RZ, PT, P1 ;  /* 0x000000ff0400720c */ /* 0x000fe40003f24110 */
[----:B------:R-:W-:Y:S01]  /*0640*/  ISETP.GT.U32.AND.EX P0, PT, R8, RZ, PT, P0 ;  /* 0x000000ff0800720c */ /* 0x000fe20003f04100 */
[----:B------:R-:W-:Y:S01]  /*0650*/  IMAD.U32 R8, RZ, RZ, UR13 ;  /* 0x0000000dff087e24 */ /* 0x000fe2000f8e00ff */
[----:B------:R-:W-:-:S02]  /*0660*/  SEL R6, R6, R7, P1 ;  /* 0x0000000706067207 */ /* 0x000fc40000800000 */
[----:B------:R-:W-:Y:S02]  /*0670*/  SEL R4, RZ, 0x1, !P0 ;  /* 0x00000001ff047807 */ /* 0x000fe40004000000 */
        /* <DEDUP_REMOVED lines=13> */
[----:B------:R-:W-:-:S04]  /*0750*/  IMAD.HI.U32 R7, R7, R9, R6 ;  /* 0x0000000907077227 */ /* 0x000fc800078e0006 */
[----:B------:R-:W-:Y:S02]  /*0760*/  IMAD.MOV.U32 R9, RZ, RZ, RZ ;  /* 0x000000ffff097224 */ /* 0x000fe400078e00ff */
[----:B------:R-:W-:-:S04]  /*0770*/  IMAD.HI.U32 R7, R7, R12, RZ ;  /* 0x0000000c07077227 */ /* 0x000fc800078e00ff */
[----:B------:R-:W-:-:S04]  /*0780*/  IMAD.MOV R10, RZ, RZ, -R7 ;  /* 0x000000ffff0a7224 */ /* 0x000fc800078e0a07 */
[----:B------:R-:W-:-:S05]  /*0790*/  IMAD R10, R5, R10, R12 ;  /* 0x0000000a050a7224 */ /* 0x000fca00078e020c */
[----:B------:R-:W-:-:S13]  /*07a0*/  ISETP.GE.U32.AND P0, PT, R10, R5, PT ;  /* 0x000000050a00720c */ /* 0x000fda0003f06070 */
[----:B------:R-:W-:Y:S01]  /*07b0*/  @P0 IADD3 R10, PT, PT, -R5, R10, RZ ;  /* 0x0000000a050a0210 */ /* 0x000fe20007ffe1ff */
[----:B------:R-:W-:-:S03]  /*07c0*/  @P0 VIADD R7, R7, 0x1 ;  /* 0x0000000107070836 */ /* 0x000fc60000000000 */
[----:B------:R-:W-:-:S13]  /*07d0*/  ISETP.GE.U32.AND P1, PT, R10, R5, PT ;  /* 0x000000050a00720c */ /* 0x000fda0003f26070 */
[----:B------:R-:W-:Y:S01]  /*07e0*/  @P1 VIADD R7, R7, 0x1 ;  /* 0x0000000107071836 */ /* 0x000fe20000000000 */
[----:B------:R-:W-:-:S05]  /*07f0*/  @!P2 LOP3.LUT R7, RZ, R5, RZ, 0x33, !PT ;  /* 0x00000005ff07a212 */ /* 0x000fca00078e33ff */
[----:B------:R-:W-:Y:S01]  /*0800*/  IMAD.MOV.U32 R8, RZ, RZ, R7 ;  /* 0x000000ffff087224 */ /* 0x000fe200078e0007 */
[----:B------:R-:W-:Y:S06]  /*0810*/  BRA `(.L_x_36) ;  /* 0x0000000000147947 */ /* 0x000fec0003800000 */
.L_x_35:
[----:B------:R-:W-:Y:S01]  /*0820*/  IMAD.MOV.U32 R9, RZ, RZ, R12 ;  /* 0x000000ffff097224 */ /* 0x000fe200078e000c */
[----:B------:R-:W-:-:S07]  /*0830*/  MOV R8, 0x850 ;  /* 0x0000085000087802 */ /* 0x000fce0000000f00 */
[----:B------:R-:W-:Y:S05]  /*0840*/  CALL.REL.NOINC `($__internal_1_$__cuda_sm20_div_u64) ;  /* 0x0000001400747944 */ /* 0x000fea0003c00000 */
[----:B------:R-:W-:Y:S01]  /*0850*/  IMAD.MOV.U32 R8, RZ, RZ, R6 ;  /* 0x000000ffff087224 */ /* 0x000fe200078e0006 */
[----:B------:R-:W-:-:S07]  /*0860*/  MOV R9, R7 ;  /* 0x0000000700097202 */ /* 0x000fce0000000f00 */
.L_x_36:
[----:B------:R-:W-:Y:S05]  /*0870*/  BSYNC.RECONVERGENT B1 ;  /* 0x0000000000017941 */ /* 0x000fea0003800200 */
.L_x_34:
[----:B------:R-:W-:Y:S01]  /*0880*/  IADD3 R12, P0, PT, R8, R4, RZ ;  /* 0x00000004080c7210 */ /* 0x000fe20007f1e0ff */
[----:B------:R-:W1:Y:S01]  /*0890*/  LDC R6, c[0x0][0x3a0] ;  /* 0x0000e800ff067b82 */ /* 0x000e620000000800 */
[----:B------:R-:W-:Y:S01]  /*08a0*/  BSSY.RECONVERGENT B1, `(.L_x_37) ;  /* 0x0000030000017945 */ /* 0x000fe20003800200 */
[----:B------:R-:W-:Y:S01]  /*08b0*/  IMAD.MOV.U32 R27, RZ, RZ, R2 ;  /* 0x000000ffff1b7224 */ /* 0x000fe200078e0002 */
[C---:B------:R-:W-:Y:S01]  /*08c0*/  LOP3.LUT R4, R12.reuse, 0x3, RZ, 0xc0, !PT ;  /* 0x000000030c047812 */ /* 0x040fe200078ec0ff */
[----:B------:R-:W-:Y:S01]  /*08d0*/  IMAD.X R8, RZ, RZ, R9, P0 ;  /* 0x000000ffff087224 */ /* 0x000fe200000e0609 */
[----:B------:R-:W-:Y:S02]  /*08e0*/  ISETP.GE.U32.AND P0, PT, R12, 0x3, PT ;  /* 0x000000030c00780c */ /* 0x000fe40003f06070 */
[----:B------:R-:W-:Y:S01]  /*08f0*/  ISETP.NE.U32.AND P1, PT, R4, 0x3, PT ;  /* 0x000000030400780c */ /* 0x000fe20003f25070 */
[----:B------:R-:W-:Y:S01]  /*0900*/  IMAD.MOV.U32 R4, RZ, RZ, R3 ;  /* 0x000000ffff047224 */ /* 0x000fe200078e0003 */
[----:B------:R-:W-:-:S02]  /*0910*/  ISETP.GE.U32.AND.EX P0, PT, R8, RZ, PT, P0 ;  /* 0x000000ff0800720c */ /* 0x000fc40003f06100 */
[----:B------:R-:W-:Y:S02]  /*0920*/  ISETP.NE.AND.EX P1, PT, RZ, RZ, PT, P1 ;  /* 0x000000ffff00720c */ /* 0x000fe40003f25310 */
[----:B-1----:R-:W-:-:S11]  /*0930*/  SHF.R.S32.HI R11, RZ, 0x1f, R6 ;  /* 0x0000001fff0b7819 */ /* 0x002fd60000011406 */
[----:B------:R-:W-:Y:S05]  /*0940*/  @!P1 BRA `(.L_x_38) ;  /* 0x0000000000949947 */ /* 0x000fea0003800000 */
[----:B------:R-:W1:Y:S01]  /*0950*/  S2UR UR8, SR_CgaCtaId ;  /* 0x00000000000879c3 */ /* 0x000e620000008800 */
[----:B------:R-:W2:Y:S01]  /*0960*/  LDCU.64 UR14, c[0x0][0x398] ;  /* 0x00007300ff0e77ac */ /* 0x000ea20008000a00 */
[----:B------:R-:W-:Y:S02]  /*0970*/  VIADD R12, R12, 0x1 ;  /* 0x000000010c0c7836 */ /* 0x000fe40000000000 */
[----:B------:R-:W-:Y:S01]  /*0980*/  IMAD R8, R0, UR11, RZ ;  /* 0x0000000b00087c24 */ /* 0x000fe2000f8e02ff */
[----:B------:R-:W-:Y:S01]  /*0990*/  USHF.L.U32 UR5, UR22, 0x2, URZ ;  /* 0x0000000216057899 */ /* 0x000fe200080006ff */
[----:B------:R-:W-:Y:S01]  /*09a0*/  IMAD.MOV.U32 R27, RZ, RZ, R2 ;  /* 0x000000ffff1b7224 */ /* 0x000fe200078e0002 */
[----:B------:R-:W-:Y:S01]  /*09b0*/  USHF.L.U64.HI UR9, UR22, 0x2, UR12 ;  /* 0x0000000216097899 */ /* 0x000fe2000801020c */
[----:B------:R-:W-:Y:S01]  /*09c0*/  LOP3.LUT R12, R12, 0x3, RZ, 0xc0, !PT ;  /* 0x000000030c0c7812 */ /* 0x000fe200078ec0ff */
[----:B------:R-:W-:Y:S02]  /*09d0*/  IMAD R10, R8, UR10, RZ ;  /* 0x0000000a080a7c24 */ /* 0x000fe4000f8e02ff */
[----:B------:R-:W-:Y:S01]  /*09e0*/  LEA R7, P1, R2, UR5, 0x2 ;  /* 0x0000000502077c11 */ /* 0x000fe2000f8210ff */
[----:B------:R-:W-:-:S02]  /*09f0*/  UMOV UR5, 0x400 ;  /* 0x0000040000057882 */ /* 0x000fc40000000000 */
[----:B------:R-:W-:Y:S01]  /*0a00*/  UIADD3 UR5, UPT, UPT, UR5, 0x80, URZ ;  /* 0x0000008005057890 */ /* 0x000fe2000fffe0ff */
[----:B------:R-:W-:Y:S02]  /*0a10*/  LEA.HI.X R4, R2, UR9, R3, 0x2, P1 ;  /* 0x0000000902047c11 */ /* 0x000fe400088f1403 */
[----:B------:R-:W-:Y:S02]  /*0a20*/  IADD3 R12, P1, PT, RZ, -R12, RZ ;  /* 0x8000000cff0c7210 */ /* 0x000fe40007f3e0ff */
[----:B--2---:R-:W-:-:S03]  /*0a30*/  IADD3 R14, P2, P3, R7, UR14, R6 ;  /* 0x0000000e070e7c10 */ /* 0x004fc6000fb5e006 */
[----:B------:R-:W-:Y:S01]  /*0a40*/  IMAD.X R13, RZ, RZ, -0x1, P1 ;  /* 0xffffffffff0d7424 */ /* 0x000fe200008e06ff */
[----:B------:R-:W-:Y:S01]  /*0a50*/  IADD3.X R15, PT, PT, R4, UR15, R11, P2, P3 ;  /* 0x0000000f040f7c10 */ /* 0x000fe200097e640b */
[----:B-1----:R-:W-:Y:S01]  /*0a60*/  ULEA UR5, UR8, UR5, 0x18 ;  /* 0x0000000508057291 */ /* 0x002fe2000f8ec0ff */
[----:B------:R-:W-:-:S05]  /*0a70*/  MOV R4, R3 ;  /* 0x0000000300047202 */ /* 0x000fca0000000f00 */
[----:B------:R-:W-:-:S04]  /*0a80*/  VIADD R7, R6, UR5 ;  /* 0x0000000506077c36 */ /* 0x000fc80008000000 */
[----:B------:R-:W-:-:S07]  /*0a90*/  IMAD R7, R2, 0x4, R7 ;  /* 0x0000000402077824 */ /* 0x000fce00078e0207 */
.L_x_39:
        /* <DEDUP_REMOVED lines=13> */
[----:B------:R-:W-:-:S02]  /*0b70*/  ISETP.NE.AND.EX P1, PT, R13, RZ, PT, P1 ;  /* 0x000000ff0d00720c */ /* 0x000fc40003f25310 */
[----:B-1----:R-:W-:-:S11]  /*0b80*/  LEA R7, R10, R7, 0x2 ;  /* 0x000000070a077211 */ /* 0x002fd600078e10ff */
[----:B------:R-:W-:Y:S05]  /*0b90*/  @P1 BRA `(.L_x_39) ;  /* 0xfffffffc00c01947 */ /* 0x000fea000383ffff */
.L_x_38:
[----:B------:R-:W-:Y:S05]  /*0ba0*/  BSYNC.RECONVERGENT B1 ;  /* 0x0000000000017941 */ /* 0x000fea0003800200 */
.L_x_37:
[----:B------:R-:W-:Y:S05]  /*0bb0*/  @!P0 BRA `(.L_x_33) ;  /* 0x0000000000f08947 */ /* 0x000fea0003800000 */
[----:B------:R-:W1:Y:S01]  /*0bc0*/  LDCU.64 UR14, c[0x0][0x398] ;  /* 0x00007300ff0e77ac */ /* 0x000e620008000a00 */
[----:B------:R-:W2:Y:S01]  /*0bd0*/  S2UR UR9, SR_CgaCtaId ;  /* 0x00000000000979c3 */ /* 0x000ea20000008800 */
[----:B------:R-:W-:Y:S01]  /*0be0*/  IMAD.SHL.U32 R9, R5, 0x4, RZ ;  /* 0x0000000405097824 */ /* 0x000fe200078e00ff */
[----:B------:R-:W-:Y:S01]  /*0bf0*/  UMOV UR8, 0x400 ;  /* 0x0000040000087882 */ /* 0x000fe20000000000 */
[----:B------:R-:W-:Y:S01]  /*0c00*/  IMAD R21, R0, UR11, RZ ;  /* 0x0000000b00157c24 */ /* 0x000fe2000f8e02ff */
[----:B------:R-:W-:Y:S01]  /*0c10*/  UIADD3 UR8, UPT, UPT, UR8, 0x80, URZ ;  /* 0x0000008008087890 */ /* 0x000fe2000fffe0ff */
[----:B------:R-:W-:Y:S02]  /*0c20*/  UMOV UR5, URZ ;  /* 0x000000ff00057c82 */ /* 0x000fe40008000000 */
[----:B------:R-:W-:Y:S01]  /*0c30*/  IMAD R21, R21, UR10, RZ ;  /* 0x0000000a15157c24 */ /* 0x000fe2000f8e02ff */
[----:B-1----:R-:W-:Y:S01]  /*0c40*/  IADD3 R25, P0, PT, R6, UR14, RZ ;  /* 0x0000000e06197c10 */ /* 0x002fe2000ff1e0ff */
[----:B------:R-:W-:-:S03]  /*0c50*/  USHF.L.U64.HI UR14, UR22, 0x2, UR12 ;  /* 0x00000002160e7899 */ /* 0x000fc6000801020c */
[----:B------:R-:W-:Y:S01]  /*0c60*/  IADD3.X R7, PT, PT, R11, UR15, RZ, P0, !PT ;  /* 0x0000000f0b077c10 */ /* 0x000fe200087fe4ff */
[----:B------:R-:W-:Y:S02]  /*0c70*/  USHF.L.U32 UR15, UR22, 0x2, URZ ;  /* 0x00000002160f7899 */ /* 0x000fe400080006ff */
[C---:B------:R-:W-:Y:S01]  /*0c80*/  IADD3 R8, P0, PT, R27.reuse, UR22, RZ ;  /* 0x000000161b087c10 */ /* 0x040fe2000ff1e0ff */
[----:B--2---:R-:W-:Y:S01]  /*0c90*/  ULEA UR8, UR9, UR8, 0x18 ;  /* 0x0000000809087291 */ /* 0x004fe2000f8ec0ff */
[----:B------:R-:W-:Y:S02]  /*0ca0*/  SHF.R.U32.HI R11, RZ, 0x1e, R5 ;  /* 0x0000001eff0b7819 */ /* 0x000fe40000011605 */
[----:B------:R-:W-:Y:S01]  /*0cb0*/  IADD3.X R15, PT, PT, R4, UR12, RZ, P0, !PT ;  /* 0x0000000c040f7c10 */ /* 0x000fe200087fe4ff */
[----:B------:R-:W-:Y:S01]  /*0cc0*/  IMAD.SHL.U32 R14, R8, 0x4, RZ ;  /* 0x00000004080e7824 */ /* 0x000fe200078e00ff */
[----:B------:R-:W-:Y:S01]  /*0cd0*/  LEA R10, P0, R27, UR15, 0x2 ;  /* 0x0000000f1b0a7c11 */ /* 0x000fe2000f8010ff */
[----:B------:R-:W-:Y:S01]  /*0ce0*/  VIADD R6, R6, UR8 ;  /* 0x0000000806067c36 */ /* 0x000fe20008000000 */
[----:B------:R-:W-:-:S02]  /*0cf0*/  SHF.L.U64.HI R15, R8, 0x2, R15 ;  /* 0x00000002080f7819 */ /* 0x000fc4000001020f */
[C---:B------:R-:W-:Y:S01]  /*0d00*/  LEA.HI.X R12, R27.reuse, UR14, R4, 0x2, P0 ;  /* 0x0000000e1b0c7c11 */ /* 0x040fe200080f1404 */
[----:B------:R-:W-:Y:S01]  /*0d10*/  IMAD R8, R27, 0x4, R6 ;  /* 0x000000041b087824 */ /* 0x000fe200078e0206 */
[-C--:B------:R-:W-:Y:S01]  /*0d20*/  IADD3 R20, P1, PT, R9, R10.reuse, RZ ;  /* 0x0000000a09147210 */ /* 0x080fe20007f3e0ff */
[C---:B------:R-:W-:Y:S01]  /*0d30*/  IMAD.WIDE.U32 R14, R5.reuse, 0xc, R14 ;  /* 0x0000000c050e7825 */ /* 0x040fe200078e000e */
[----:B------:R-:W-:Y:S02]  /*0d40*/  LEA R13, P0, R5, R10, 0x3 ;  /* 0x0000000a050d7211 */ /* 0x000fe400078018ff */
[----:B------:R-:W-:Y:S01]  /*0d50*/  LEA R22, R21, R8, 0x2 ;  /* 0x0000000815167211 */ /* 0x000fe200078e10ff */
[----:B------:R-:W-:Y:S01]  /*0d60*/  IMAD.X R26, R11, 0x1, R12, P1 ;  /* 0x000000010b1a7824 */ /* 0x000fe200008e060c */
[----:B------:R-:W-:Y:S01]  /*0d70*/  LEA.HI.X R24, R5, R12, RZ, 0x3, P0 ;  /* 0x0000000c05187211 */ /* 0x000fe200000f1cff */
[----:B------:R-:W-:Y:S02]  /*0d80*/  VIADD R28, R15, UR5 ;  /* 0x000000050f1c7c36 */ /* 0x000fe40008000000 */
[----:B------:R-:W-:-:S02]  /*0d90*/  IMAD R23, R21, 0x8, R8 ;  /* 0x0000000815177824 */ /* 0x000fc400078e0208 */
[----:B------:R-:W-:-:S07]  /*0da0*/  IMAD R6, R21, 0xc, R8 ;  /* 0x0000000c15067824 */ /* 0x000fce00078e0208 */
.L_x_40:
[----:B------:R-:W-:-:S05]  /*0db0*/  IADD3 R18, P0, PT, R25, R10, RZ ;  /* 0x0000000a19127210 */ /* 0x000fca0007f1e0ff */
[----:B------:R-:W-:Y:S01]  /*0dc0*/  IMAD.X R19, R7, 0x1, R12, P0 ;  /* 0x0000000107137824 */ /* 0x000fe200000e060c */
[----:B------:R-:W-:-:S04]  /*0dd0*/  IADD3 R16, P0, PT, R25, R20, RZ ;  /* 0x0000001419107210 */ /* 0x000fc80007f1e0ff */
[----:B------:R-:W-:Y:S01]  /*0de0*/  @!PT LDS RZ, [RZ] ;  /* 0x00000000fffff984 */ /* 0x000fe20000000800 */
[----:B------:R-:W-:Y:S01]  /*0df0*/  @!PT LDS RZ, [RZ] ;  /* 0x00000000fffff984 */ /* 0x000fe20000000800 */
[----:B------:R-:W-:Y:S01]  /*0e00*/  @!PT LDS RZ, [RZ] ;  /* 0x00000000fffff984 */ /* 0x000fe20000000800 */
[----:B------:R1:W-:Y:S01]  /*0e10*/  LDGSTS.E [R8], desc[UR20][R18.64] ;  /* 0x0000000012087fae */ /* 0x0003e2000b9a1014 */
[----:B------:R-:W-:-:S05]  /*0e20*/  IMAD.X R17, R7, 0x1, R26, P0 ;  /* 0x0000000107117824 */ /* 0x000fca00000e061a */
[----:B------:R2:W-:Y:S01]  /*0e30*/  LDGSTS.E [R22], desc[UR20][R16.64] ;  /* 0x0000000010167fae */ /* 0x0005e2000b9a1014 */
[----:B-1----:R-:W-:Y:S01]  /*0e40*/  IMAD R8, R21, 0x10, R8 ;  /* 0x0000001015087824 */ /* 0x002fe200078e0208 */
[----:B--2---:R-:W-:Y:S01]  /*0e50*/  IADD3 R16, P0, PT, R25, R13, RZ ;  /* 0x0000000d19107210 */ /* 0x004fe20007f1e0ff */
[----:B------:R-:W-:-:S04]  /*0e60*/  IMAD R22, R21, 0x10, R22 ;  /* 0x0000001015167824 */ /* 0x000fc800078e0216 */
[----:B------:R-:W-:Y:S01]  /*0e70*/  IMAD.X R17, R7, 0x1, R24, P0 ;  /* 0x0000000107117824 */ /* 0x000fe200000e0618 */
[----:B------:R-:W-:-:S04]  /*0e80*/  IADD3 R18, P0, PT, R25, R14, RZ ;  /* 0x0000000e19127210 */ /* 0x000fc80007f1e0ff */
[----:B------:R1:W-:Y:S01]  /*0e90*/  LDGSTS.E [R23], desc[UR20][R16.64] ;  /* 0x0000000010177fae */ /* 0x0003e2000b9a1014 */
[----:B------:R-:W-:Y:S01]  /*0ea0*/  IMAD.X R19, R7, 0x1, R28, P0 ;  /* 0x0000000107137824 */ /* 0x000fe200000e061c */
[----:B------:R-:W-:-:S04]  /*0eb0*/  IADD3 R27, P0, PT, R9, R27, RZ ;  /* 0x0000001b091b7210 */ /* 0x000fc80007f1e0ff */
[----:B------:R2:W-:Y:S01]  /*0ec0*/  LDGSTS.E [R6], desc[UR20][R18.64] ;  /* 0x0000000012067fae */ /* 0x0005e2000b9a1014 */
[----:B------:R-:W-:Y:S01]  /*0ed0*/  IMAD.X R4, R11, 0x1, R4, P0 ;  /* 0x000000010b047824 */ /* 0x000fe200000e0604 */
[----:B------:R-:W-:-:S04]  /*0ee0*/  ISETP.GE.U32.AND P0, PT, R27, UR7, PT ;  /* 0x000000071b007c0c */ /* 0x000fc8000bf06070 */
[----:B------:R-:W-:Y:S01]  /*0ef0*/  ISETP.GE.U32.AND.EX P0, PT, R4, UR13, PT, P0 ;  /* 0x0000000d04007c0c */ /* 0x000fe2000bf06100 */
[----:B-1----:R-:W-:Y:S01]  /*0f00*/  IMAD.MOV.U32 R16, RZ, RZ, R25 ;  /* 0x000000ffff107224 */ /* 0x002fe200078e0019 */
[----:B------:R-:W-:Y:S02]  /*0f10*/  MOV R17, R7 ;  /* 0x0000000700117202 */ /* 0x000fe40000000f00 */
[C---:B------:R-:W-:Y:S01]  /*0f20*/  LEA R23, R21.reuse, R23, 0x4 ;  /* 0x0000001715177211 */ /* 0x040fe200078e20ff */
[----:B--2---:R-:W-:Y:S02]  /*0f30*/  IMAD R6, R21, 0x10, R6 ;  /* 0x0000001015067824 */ /* 0x004fe400078e0206 */
[----:B------:R-:W-:-:S04]  /*0f40*/  IMAD.WIDE.U32 R16, R5, 0x10, R16 ;  /* 0x0000001005107825 */ /* 0x000fc800078e0010 */
[----:B------:R-:W-:Y:S02]  /*0f50*/  IMAD.MOV.U32 R25, RZ, RZ, R16 ;  /* 0x000000ffff197224 */ /* 0x000fe400078e0010 */
[----:B------:R-:W-:Y:S01]  /*0f60*/  IMAD.MOV.U32 R7, RZ, RZ, R17 ;  /* 0x000000ffff077224 */ /* 0x000fe200078e0011 */
[----:B------:R-:W-:Y:S06]  /*0f70*/  @!P0 BRA `(.L_x_40) ;  /* 0xfffffffc008c8947 */ /* 0x000fec000383ffff */
.L_x_33:
[----:B------:R-:W-:Y:S05]  /*0f80*/  BSYNC.RECONVERGENT B0 ;  /* 0x0000000000007941 */ /* 0x000fea0003800200 */
.L_x_32:
[----:B------:R-:W-:Y:S01]  /*0f90*/  IMAD.U32 R4, RZ, RZ, UR13 ;  /* 0x0000000dff047e24 */ /* 0x000fe2000f8e00ff */
[----:B------:R-:W-:Y:S01]  /*0fa0*/  ISETP.LT.U32.AND P0, PT, R2, UR7, PT ;  /* 0x0000000702007c0c */ /* 0x000fe2000bf01070 */
[----:B------:R-:W0:Y:S01]  /*0fb0*/  LDGDEPBAR ;  /* 0x00000000000079af */ /* 0x000e220000000000 */
[----:B------:R-:W-:Y:S02]  /*0fc0*/  BSSY.RECONVERGENT B0, `(.L_x_41) ;  /* 0x000009f000007945 */ /* 0x000fe40003800200 */
[----:B------:R-:W-:-:S13]  /*0fd0*/  ISETP.GT.U32.AND.EX P0, PT, R4, R3, PT, P0 ;  /* 0x000000030400720c */ /* 0x000fda0003f04100 */
[----:B------:R-:W-:Y:S05]  /*0fe0*/  @!P0 BRA `(.L_x_42) ;  /* 0x0000000800708947 */ /* 0x000fea0003800000 */
[----:B------:R-:W-:Y:S01]  /*0ff0*/  IMAD.IADD R9, R5, 0x1, R2 ;  /* 0x0000000105097824 */ /* 0x000fe200078e0202 */
[----:B------:R-:W-:Y:S01]  /*1000*/  MOV R6, UR7 ;  /* 0x0000000700067c02 */ /* 0x000fe20008000f00 */
[----:B------:R-:W-:Y:S01]  /*1010*/  IMAD.U32 R4, RZ, RZ, UR13 ;  /* 0x0000000dff047e24 */ /* 0x000fe2000f8e00ff */
[----:B------:R-:W-:Y:S01]  /*1020*/  BSSY.RECONVERGENT B1, `(.L_x_43) ;  /* 0x0000027000017945 */ /* 0x000fe20003800200 */
[----:B------:R-:W-:Y:S01]  /*1030*/  IMAD.U32 R7, RZ, RZ, UR13 ;  /* 0x0000000dff077e24 */ /* 0x000fe2000f8e00ff */
[C---:B------:R-:W-:Y:S01]  /*1040*/  ISETP.LT.U32.AND P0, PT, R9.reuse, UR7, PT ;  /* 0x0000000709007c0c */ /* 0x040fe2000bf01070 */
[----:B------:R-:W-:Y:S01]  /*1050*/  IMAD.U32 R10, RZ, RZ, UR13 ;  /* 0x0000000dff0a7e24 */ /* 0x000fe2000f8e00ff */
[----:B------:R-:W-:Y:S02]  /*1060*/  ISETP.LT.U32.AND P1, PT, R9, UR7, PT ;  /* 0x0000000709007c0c */ /* 0x000fe4000bf21070 */
[----:B------:R-:W-:Y:S02]  /*1070*/  ISETP.GT.U32.AND.EX P0, PT, R4, RZ, PT, P0 ;  /* 0x000000ff0400720c */ /* 0x000fe40003f04100 */
[----:B------:R-:W-:Y:S01]  /*1080*/  ISETP.GT.U32.AND.EX P1, PT, R7, RZ, PT, P1 ;  /* 0x000000ff0700720c */ /* 0x000fe20003f24110 */
[----:B------:R-:W-:Y:S01]  /*1090*/  IMAD.MOV.U32 R7, RZ, RZ, -0x1 ;  /* 0xffffffffff077424 */ /* 0x000fe200078e00ff */
        /* <DEDUP_REMOVED lines=12> */
[----:B-1----:R-:W-:-:S06]  /*1160*/  VIADD R7, R10, 0xffffffe ;  /* 0x0ffffffe0a077836 */ /* 0x002fcc0000000000 */
[----:B------:R-:W1:Y:S02]  /*1170*/  F2I.FTZ.U32.TRUNC.NTZ R7, R7 ;  /* 0x0000000700077305 */ /* 0x000e64000021f000 */
[----:B-1----:R-:W-:-:S04]  /*1180*/  IMAD R11, R11, R7, RZ ;  /* 0x000000070b0b7224 */ /* 0x002fc800078e02ff */
[----:B------:R-:W-:-:S06]  /*1190*/  IMAD.HI.U32 R6, R7, R11, R6 ;  /* 0x0000000b07067227 */ /* 0x000fcc00078e0006 */
[----:B------:R-:W-:-:S05]  /*11a0*/  IMAD.HI.U32 R8, R6, R9, RZ ;  /* 0x0000000906087227 */ /* 0x000fca00078e00ff */
[----:B------:R-:W-:-:S05]  /*11b0*/  IADD3 R6, PT, PT, -R8, RZ, RZ ;  /* 0x000000ff08067210 */ /* 0x000fca0007ffe1ff */
[----:B------:R-:W-:Y:S02]  /*11c0*/  IMAD R6, R5, R6, R9 ;  /* 0x0000000605067224 */ /* 0x000fe400078e0209 */
[----:B------:R-:W-:-:S03]  /*11d0*/  IMAD.MOV.U32 R9, RZ, RZ, RZ ;  /* 0x000000ffff097224 */ /* 0x000fc600078e00ff */
[----:B------:R-:W-:-:S13]  /*11e0*/  ISETP.GE.U32.AND P0, PT, R6, R5, PT ;  /* 0x000000050600720c */ /* 0x000fda0003f06070 */
[----:B------:R-:W-:Y:S02]  /*11f0*/  @P0 IMAD.IADD R6, R6, 0x1, -R5 ;  /* 0x0000000106060824 */ /* 0x000fe400078e0a05 */
[----:B------:R-:W-:-:S03]  /*1200*/  @P0 VIADD R8, R8, 0x1 ;  /* 0x0000000108080836 */ /* 0x000fc60000000000 */
[----:B------:R-:W-:-:S13]  /*1210*/  ISETP.GE.U32.AND P1, PT, R6, R5, PT ;  /* 0x000000050600720c */ /* 0x000fda0003f26070 */
[----:B------:R-:W-:Y:S01]  /*1220*/  @P1 VIADD R8, R8, 0x1 ;  /* 0x0000000108081836 */ /* 0x000fe20000000000 */
[----:B------:R-:W-:Y:S01]  /*1230*/  @!P2 LOP3.LUT R8, RZ, R5, RZ, 0x33, !PT ;  /* 0x00000005ff08a212 */ /* 0x000fe200078e33ff */
[----:B------:R-:W-:Y:S06]  /*1240*/  BRA `(.L_x_45) ;  /* 0x0000000000107947 */ /* 0x000fec0003800000 */
.L_x_44:
[----:B------:R-:W-:-:S07]  /*1250*/  MOV R8, 0x1270 ;  /* 0x0000127000087802 */ /* 0x000fce0000000f00 */
[----:B------:R-:W-:Y:S05]  /*1260*/  CALL.REL.NOINC `($__internal_1_$__cuda_sm20_div_u64) ;  /* 0x0000000800ec7944 */ /* 0x000fea0003c00000 */
[----:B------:R-:W-:Y:S01]  /*1270*/  IMAD.MOV.U32 R8, RZ, RZ, R6 ;  /* 0x000000ffff087224 */ /* 0x000fe200078e0006 */
[----:B------:R-:W-:-:S07]  /*1280*/  MOV R9, R7 ;  /* 0x0000000700097202 */ /* 0x000fce0000000f00 */
.L_x_45:
[----:B------:R-:W-:Y:S05]  /*1290*/  BSYNC.RECONVERGENT B1 ;  /* 0x0000000000017941 */ /* 0x000fea0003800200 */
.L_x_43:
[----:B------:R-:W-:Y:S01]  /*12a0*/  IADD3 R4, P0, PT, R8, R4, RZ ;  /* 0x0000000408047210 */ /* 0x000fe20007f1e0ff */
[----:B------:R-:W1:Y:S01]  /*12b0*/  LDC R6, c[0x0][0x3b0] ;  /* 0x0000ec00ff067b82 */ /* 0x000e620000000800 */
[----:B------:R-:W-:Y:S02]  /*12c0*/  BSSY.RECONVERGENT B1, `(.L_x_46) ;  /* 0x0000031000017945 */ /* 0x000fe40003800200 */
[C---:B------:R-:W-:Y:S01]  /*12d0*/  LOP3.LUT R7, R4.reuse, 0x3, RZ, 0xc0, !PT ;  /* 0x0000000304077812 */ /* 0x040fe200078ec0ff */
[----:B------:R-:W-:Y:S01]  /*12e0*/  IMAD.X R8, RZ, RZ, R9, P0 ;  /* 0x000000ffff087224 */ /* 0x000fe200000e0609 */
[----:B------:R-:W-:Y:S02]  /*12f0*/  ISETP.GE.U32.AND P0, PT, R4, 0x3, PT ;  /* 0x000000030400780c */ /* 0x000fe40003f06070 */
[----:B------:R-:W-:Y:S02]  /*1300*/  ISETP.NE.U32.AND P1, PT, R7, 0x3, PT ;  /* 0x000000030700780c */ /* 0x000fe40003f25070 */
[----:B------:R-:W-:Y:S01]  /*1310*/  ISETP.GE.U32.AND.EX P0, PT, R8, RZ, PT, P0 ;  /* 0x000000ff0800720c */ /* 0x000fe20003f06100 */
[----:B------:R-:W-:Y:S01]  /*1320*/  IMAD.U32 R8, RZ, RZ, UR22 ;  /* 0x00000016ff087e24 */ /* 0x000fe2000f8e00ff */
[----:B------:R-:W-:-:S04]  /*1330*/  ISETP.NE.AND.EX P1, PT, RZ, RZ, PT, P1 ;  /* 0x000000ffff00720c */ /* 0x000fc80003f25310 */
[----:B------:R-:W-:Y:S02]  /*1340*/  SHF.R.S32.HI R8, RZ, 0x1f, R8 ;  /* 0x0000001fff087819 */ /* 0x000fe40000011408 */
[----:B-1----:R-:W-:-:S07]  /*1350*/  SHF.R.S32.HI R16, RZ, 0x1f, R6 ;  /* 0x0000001fff107819 */ /* 0x002fce0000011406 */
[----:B------:R-:W-:Y:S05]  /*1360*/  @!P1 BRA `(.L_x_47) ;  /* 0x0000000000989947 */ /* 0x000fea0003800000 */
[----:B------:R-:W1:Y:S01]  /*1370*/  S2UR UR8, SR_CgaCtaId ;  /* 0x00000000000879c3 */ /* 0x000e620000008800 */
[----:B------:R-:W2:Y:S01]  /*1380*/  LDCU.64 UR14, c[0x0][0x3a8] ;  /* 0x00007500ff0e77ac */ /* 0x000ea20008000a00 */
[----:B------:R-:W-:Y:S02]  /*1390*/  IMAD.U32 R7, RZ, RZ, UR22 ;  /* 0x00000016ff077e24 */ /* 0x000fe4000f8e00ff */
[----:B------:R-:W-:Y:S01]  /*13a0*/  VIADD R9, R4, 0x1 ;  /* 0x0000000104097836 */ /* 0x000fe20000000000 */
[----:B------:R-:W-:Y:S01]  /*13b0*/  UMOV UR5, 0x400 ;  /* 0x0000040000057882 */ /* 0x000fe20000000000 */
[----:B------:R-:W-:Y:S01]  /*13c0*/  USHF.L.U32 UR9, UR22, 0x2, URZ ;  /* 0x0000000216097899 */ /* 0x000fe200080006ff */
[----:B------:R-:W-:Y:S01]  /*13d0*/  SHF.L.U64.HI R4, R7, 0x2, R8 ;  /* 0x0000000207047819 */ /* 0x000fe20000010208 */
[----:B------:R-:W3:Y:S01]  /*13e0*/  LDC R11, c[0x0][0x384] ;  /* 0x0000e100ff0b7b82 */ /* 0x000ee20000000800 */
[----:B------:R-:W-:Y:S01]  /*13f0*/  UIADD3 UR5, UPT, UPT, UR5, 0x80, URZ ;  /* 0x0000008005057890 */ /* 0x000fe2000fffe0ff */
[----:B------:R-:W-:Y:S01]  /*1400*/  LOP3.LUT R9, R9, 0x3, RZ, 0xc0, !PT ;  /* 0x0000000309097812 */ /* 0x000fe200078ec0ff */
[----:B------:R-:W-:Y:S01]  /*1410*/  IMAD R10, R0, UR11, RZ ;  /* 0x0000000b000a7c24 */ /* 0x000fe2000f8e02ff */
[----:B------:R-:W-:-:S02]  /*1420*/  LEA R7, P1, R2, UR9, 0x2 ;  /* 0x0000000902077c11 */ /* 0x000fc4000f8210ff */
[----:B------:R-:W-:Y:S01]  /*1430*/  IADD3 R9, P3, PT, RZ, -R9, RZ ;  /* 0x80000009ff097210 */ /* 0x000fe20007f7e0ff */
[----:B------:R-:W-:Y:S01]  /*1440*/  IMAD R14, R10, UR10, RZ ;  /* 0x0000000a0a0e7c24 */ /* 0x000fe2000f8e02ff */
[----:B------:R-:W-:Y:S02]  /*1450*/  LEA.HI.X R13, R2, R4, R3, 0x2, P1 ;  /* 0x00000004020d7211 */ /* 0x000fe400008f1403 */
[----:B--2---:R-:W-:-:S04]  /*1460*/  IADD3 R12, P1, P2, R7, UR14, R6 ;  /* 0x0000000e070c7c10 */ /* 0x004fc8000fa3e006 */
[----:B------:R-:W-:Y:S01]  /*1470*/  IADD3.X R13, PT, PT, R13, UR15, R16, P1, P2 ;  /* 0x0000000f0d0d7c10 */ /* 0x000fe20008fe4410 */
[----:B-1----:R-:W-:-:S06]  /*1480*/  ULEA UR5, UR8, UR5, 0x18 ;  /* 0x0000000508057291 */ /* 0x002fcc000f8ec0ff */
[----:B------:R-:W-:-:S05]  /*1490*/  VIADD R4, R6, UR5 ;  /* 0x0000000506047c36 */ /* 0x000fca0008000000 */
[----:B---3--:R-:W-:Y:S01]  /*14a0*/  LEA R7, R11, R4, 0x9 ;  /* 0x000000040b077211 */ /* 0x008fe200078e48ff */
[----:B------:R-:W-:-:S04]  /*14b0*/  IMAD.X R4, RZ, RZ, -0x1, P3 ;  /* 0xffffffffff047424 */ /* 0x000fc800018e06ff */
[----:B------:R-:W-:-:S07]  /*14c0*/  IMAD R7, R2, 0x4, R7 ;  /* 0x0000000402077824 */ /* 0x000fce00078e0207 */
.L_x_48:
        /* <DEDUP_REMOVED lines=16> */
.L_x_47:
[----:B------:R-:W-:Y:S05]  /*15d0*/  BSYNC.RECONVERGENT B1 ;  /* 0x0000000000017941 */ /* 0x000fea0003800200 */
.L_x_46:
[----:B------:R-:W-:Y:S05]  /*15e0*/  @!P0 BRA `(.L_x_42) ;  /* 0x0000000000f08947 */ /* 0x000fea0003800000 */
[----:B------:R-:W1:Y:S01]  /*15f0*/  S2UR UR8, SR_CgaCtaId ;  /* 0x00000000000879c3 */ /* 0x000e620000008800 */
[----:B------:R-:W2:Y:S01]  /*1600*/  LDCU.64 UR14, c[0x0][0x3a8] ;  /* 0x00007500ff0e77ac */ /* 0x000ea20008000a00 */
[----:B------:R-:W-:Y:S01]  /*1610*/  IMAD.U32 R9, RZ, RZ, UR22 ;  /* 0x00000016ff097e24 */ /* 0x000fe2000f8e00ff */
[----:B------:R-:W-:Y:S01]  /*1620*/  SHF.L.U32 R17, R5, 0x2, RZ ;  /* 0x0000000205117819 */ /* 0x000fe200000006ff */
[----:B------:R-:W-:Y:S01]  /*1630*/  IMAD R22, R0, UR11, RZ ;  /* 0x0000000b00167c24 */ /* 0x000fe2000f8e02ff */
[----:B------:R-:W-:Y:S01]  /*1640*/  UMOV UR5, 0x400 ;  /* 0x0000040000057882 */ /* 0x000fe20000000000 */
[----:B------:R-:W-:Y:S01]  /*1650*/  SHF.R.U32.HI R20, RZ, 0x1e, R5 ;  /* 0x0000001eff147819 */ /* 0x000fe20000011605 */
[----:B------:R-:W-:Y:S01]  /*1660*/  UIADD3 UR5, UPT, UPT, UR5, 0x80, URZ ;  /* 0x0000008005057890 */ /* 0x000fe2000fffe0ff */
[----:B------:R-:W3:Y:S01]  /*1670*/  LDC R7, c[0x0][0x384] ;  /* 0x0000e100ff077b82 */ /* 0x000ee20000000800 */
[----:B------:R-:W-:Y:S01]  /*1680*/  SHF.L.U64.HI R18, R9, 0x2, R8 ;  /* 0x0000000209127819 */ /* 0x000fe20000010208 */
[----:B------:R-:W-:Y:S01]  /*1690*/  IMAD R22, R22, UR10, RZ ;  /* 0x0000000a16167c24 */ /* 0x000fe2000f8e02ff */
[----:B--2---:R-:W-:-:S04]  /*16a0*/  IADD3 R4, P0, PT, R6, UR14, RZ ;  /* 0x0000000e06047c10 */ /* 0x004fc8000ff1e0ff */
[----:B------:R-:W-:Y:S01]  /*16b0*/  IADD3.X R16, PT, PT, R16, UR15, RZ, P0, !PT ;  /* 0x0000000f10107c10 */ /* 0x000fe200087fe4ff */
[----:B-1----:R-:W-:Y:S02]  /*16c0*/  ULEA UR5, UR8, UR5, 0x18 ;  /* 0x0000000508057291 */ /* 0x002fe4000f8ec0ff */
[----:B------:R-:W-:-:S04]  /*16d0*/  USHF.L.U32 UR8, UR22, 0x2, URZ ;  /* 0x0000000216087899 */ /* 0x000fc800080006ff */
[----:B------:R-:W-:Y:S01]  /*16e0*/  VIADD R6, R6, UR5 ;  /* 0x0000000506067c36 */ /* 0x000fe20008000000 */
[----:B------:R-:W-:-:S03]  /*16f0*/  UMOV UR5, URZ ;  /* 0x000000ff00057c82 */ /* 0x000fc60008000000 */
[----:B---3--:R-:W-:Y:S01]  /*1700*/  IMAD R23, R7, 0x200, R6 ;  /* 0x0000020007177824 */ /* 0x008fe200078e0206 */
[----:B------:R-:W-:-:S03]  /*1710*/  IADD3 R6, P0, PT, R2, UR22, RZ ;  /* 0x0000001602067c10 */ /* 0x000fc6000ff1e0ff */
[----:B------:R-:W-:Y:S02]  /*1720*/  IMAD R23, R2, 0x4, R23 ;  /* 0x0000000402177824 */ /* 0x000fe400078e0217 */
[----:B------:R-:W-:Y:S01]  /*1730*/  IMAD.X R7, R8, 0x1, R3, P0 ;  /* 0x0000000108077824 */ /* 0x000fe200000e0603 */
[----:B------:R-:W-:Y:S01]  /*1740*/  LEA R0, P0, R2, UR8, 0x2 ;  /* 0x0000000802007c11 */ /* 0x000fe2000f8010ff */
[C-C-:B------:R-:W-:Y:S01]  /*1750*/  IMAD R25, R22.reuse, 0x4, R23.reuse ;  /* 0x0000000416197824 */ /* 0x140fe200078e0217 */
[C---:B------:R-:W-:Y:S01]  /*1760*/  LEA R27, R22.reuse, R23, 0x3 ;  /* 0x00000017161b7211 */ /* 0x040fe200078e18ff */
[----:B------:R-:W-:Y:S01]  /*1770*/  IMAD R29, R22, 0xc, R23 ;  /* 0x0000000c161d7824 */ /* 0x000fe200078e0217 */
[C---:B------:R-:W-:Y:S01]  /*1780*/  SHF.L.U64.HI R7, R6.reuse, 0x2, R7 ;  /* 0x0000000206077819 */ /* 0x040fe20000010207 */
[----:B------:R-:W-:Y:S01]  /*1790*/  IMAD.SHL.U32 R6, R6, 0x4, RZ ;  /* 0x0000000406067824 */ /* 0x000fe200078e00ff */
[----:B------:R-:W-:Y:S02]  /*17a0*/  LEA.HI.X R18, R2, R18, R3, 0x2, P0 ;  /* 0x0000001202127211 */ /* 0x000fe400000f1403 */
[-C--:B------:R-:W-:Y:S01]  /*17b0*/  IADD3 R21, P0, PT, R17, R0.reuse, RZ ;  /* 0x0000000011157210 */ /* 0x080fe20007f1e0ff */
[C---:B------:R-:W-:Y:S01]  /*17c0*/  IMAD.WIDE.U32 R6, R5.reuse, 0xc, R6 ;  /* 0x0000000c05067825 */ /* 0x040fe200078e0006 */
[----:B------:R-:W-:-:S03]  /*17d0*/  LEA R19, P1, R5, R0, 0x3 ;  /* 0x0000000005137211 */ /* 0x000fc600078218ff */
[----:B------:R-:W-:Y:S01]  /*17e0*/  IMAD.X R24, R20, 0x1, R18, P0 ;  /* 0x0000000114187824 */ /* 0x000fe200000e0612 */
[----:B------:R-:W-:Y:S01]  /*17f0*/  LEA.HI.X R26, R5, R18, RZ, 0x3, P1 ;  /* 0x00000012051a7211 */ /* 0x000fe200008f1cff */
[----:B------:R-:W-:-:S08]  /*1800*/  VIADD R28, R7, UR5 ;  /* 0x00000005071c7c36 */ /* 0x000fd00008000000 */
.L_x_49:
[C---:B------:R-:W-:Y:S02]  /*1810*/  IADD3 R12, P0, PT, R4.reuse, R0, RZ ;  /* 0x00000000040c7210 */ /* 0x040fe40007f1e0ff */
[----:B------:R-:W-:-:S03]  /*1820*/  IADD3 R8, P1, PT, R4, R21, RZ ;  /* 0x0000001504087210 */ /* 0x000fc60007f3e0ff */
[----:B------:R-:W-:Y:S01]  /*1830*/  IMAD.X R13, R16, 0x1, R18, P0 ;  /* 0x00000001100d7824 */ /* 0x000fe200000e0612 */
[----:B------:R-:W-:Y:S01]  /*1840*/  IADD3 R10, P0, PT, R4, R19, RZ ;  /* 0x00000013040a7210 */ /* 0x000fe20007f1e0ff */
[----:B------:R-:W-:Y:S01]  /*1850*/  IMAD.X R9, R16, 0x1, R24, P1 ;  /* 0x0000000110097824 */ /* 0x000fe200008e0618 */
[----:B------:R-:W-:Y:S02]  /*1860*/  IADD3 R14, P1, PT, R4, R6, RZ ;  /* 0x00000006040e7210 */ /* 0x000fe40007f3e0ff */
[----:B------:R-:W-:Y:S01]  /*1870*/  @!PT LDS RZ, [RZ] ;  /* 0x00000000fffff984 */ /* 0x000fe20000000800 */
[----:B------:R-:W-:Y:S01]  /*1880*/  @!PT LDS RZ, [RZ] ;  /* 0x00000000fffff984 */ /* 0x000fe20000000800 */
[----:B------:R-:W-:Y:S01]  /*1890*/  @!PT LDS RZ, [RZ] ;  /* 0x00000000fffff984 */ /* 0x000fe20000000800 */
[----:B------:R1:W-:Y:S01]  /*18a0*/  LDGSTS.E [R23+0x80], desc[UR20][R12.64] ;  /* 0x000800000c177fae */ /* 0x0003e2000b9a1014 */
[C---:B------:R-:W-:Y:S01]  /*18b0*/  IMAD.X R11, R16.reuse, 0x1, R26, P0 ;  /* 0x00000001100b7824 */ /* 0x040fe200000e061a */
[----:B------:R-:W-:Y:S01]  /*18c0*/  IADD3 R2, P0, PT, R17, R2, RZ ;  /* 0x0000000211027210 */ /* 0x000fe20007f1e0ff */
[----:B------:R-:W-:Y:S01]  /*18d0*/  IMAD.X R15, R16, 0x1, R28, P1 ;  /* 0x00000001100f7824 */ /* 0x000fe200008e061c */
[C---:B------:R-:W-:Y:S01]  /*18e0*/  LEA R4, P1, R5.reuse, R4, 0x4 ;  /* 0x0000000405047211 */ /* 0x040fe200078220ff */
[----:B------:R2:W-:Y:S02]  /*18f0*/  LDGSTS.E [R25+0x80], desc[UR20][R8.64] ;  /* 0x0008000008197fae */ /* 0x0005e4000b9a1014 */
[----:B------:R-:W-:Y:S01]  /*1900*/  IMAD.X R3, R20, 0x1, R3, P0 ;  /* 0x0000000114037824 */ /* 0x000fe200000e0603 */
[----:B------:R-:W-:Y:S01]  /*1910*/  ISETP.GE.U32.AND P0, PT, R2, UR7, PT ;  /* 0x0000000702007c0c */ /* 0x000fe2000bf06070 */
[----:B------:R3:W-:Y:S01]  /*1920*/  LDGSTS.E [R27+0x80], desc[UR20][R10.64] ;  /* 0x000800000a1b7fae */ /* 0x0007e2000b9a1014 */
[----:B------:R-:W-:-:S02]  /*1930*/  LEA.HI.X R16, R5, R16, RZ, 0x4, P1 ;  /* 0x0000001005107211 */ /* 0x000fc400008f24ff */
[----:B------:R-:W-:Y:S01]  /*1940*/  ISETP.GE.U32.AND.EX P0, PT, R3, UR13, PT, P0 ;  /* 0x0000000d03007c0c */ /* 0x000fe2000bf06100 */
[----:B------:R4:W-:Y:S01]  /*1950*/  LDGSTS.E [R29+0x80], desc[UR20][R14.64] ;  /* 0x000800000e1d7fae */ /* 0x0009e2000b9a1014 */
[C---:B-1----:R-:W-:Y:S01]  /*1960*/  LEA R23, R22.reuse, R23, 0x4 ;  /* 0x0000001716177211 */ /* 0x042fe200078e20ff */
[C---:B--2---:R-:W-:Y:S02]  /*1970*/  IMAD R25, R22.reuse, 0x10, R25 ;  /* 0x0000001016197824 */ /* 0x044fe400078e0219 */
[C---:B---3--:R-:W-:Y:S02]  /*1980*/  IMAD R27, R22.reuse, 0x10, R27 ;  /* 0x00000010161b7824 */ /* 0x048fe400078e021b */
[----:B----4-:R-:W-:-:S06]  /*1990*/  IMAD R29, R22, 0x10, R29 ;  /* 0x00000010161d7824 */ /* 0x010fcc00078e021d */
[----:B------:R-:W-:Y:S05]  /*19a0*/  @!P0 BRA `(.L_x_49) ;  /* 0xfffffffc00988947 */ /* 0x000fea000383ffff */
.L_x_42:
[----:B------:R-:W-:Y:S05]  /*19b0*/  BSYNC.RECONVERGENT B0 ;  /* 0x0000000000007941 */ /* 0x000fea0003800200 */
.L_x_41:
[----:B------:R-:W0:Y:S01]  /*19c0*/  LDGDEPBAR ;  /* 0x00000000000079af */ /* 0x000e220000000000 */
[----:B------:R-:W-:-:S04]  /*19d0*/  DEPBAR.LE SB0, 0x0 ;  /* 0x000080000000791a */ /* 0x000fc80000000000 */
[----:B------:R-:W-:Y:S06]  /*19e0*/  BAR.SYNC.DEFER_BLOCKING 0x0 ;  /* 0x0000000000007b1d */ /* 0x000fec0000010000 */
.L_x_31:
[----:B------:R-:W-:-:S09]  /*19f0*/  UISETP.GT.AND UP0, UPT, UR24, UR6, UPT ;  /* 0x000000061800728c */ /* 0x000fd2000bf04270 */
[----:B------:R-:W-:Y:S05]  /*1a00*/  BRA.U UP0, `(.L_x_50) ;  /* 0x0000000100807547 */ /* 0x000fea000b800000 */
        /* <DEDUP_REMOVED lines=10> */
[----:B----4-:R-:W-:Y:S01]  /*1ab0*/  UIMAD.WIDE UR4, UR22, 0x4, UR4 ;  /* 0x00000004160478a5 */ /* 0x010fe2000f8e0204 */
[----:B--2---:R-:W-:-:S03]  /*1ac0*/  IMAD R0, R3, 0x200, R0 ;  /* 0x0000020003007824 */ /* 0x004fc600078e0200 */
[----:B-1----:R-:W-:Y:S02]  /*1ad0*/  LEA R7, R7, R2, 0x18 ;  /* 0x0000000207077211 */ /* 0x002fe400078ec0ff */
[C---:B---3--:R-:W-:Y:S02]  /*1ae0*/  LEA R2, R5.reuse, UR6, 0x2 ;  /* 0x0000000605027c11 */ /* 0x048fe4000f8e10ff */
[----:B------:R-:W-:-:S03]  /*1af0*/  LEA R0, R5, R0, 0x2 ;  /* 0x0000000005007211 */ /* 0x000fc600078e10ff */
[----:B------:R-:W-:Y:S01]  /*1b00*/  IMAD.IADD R6, R7, 0x1, R2 ;  /* 0x0000000107067824 */ /* 0x000fe200078e0202 */
[----:B------:R-:W-:Y:S01]  /*1b10*/  IADD3 R4, PT, PT, R0, 0x80, R7 ;  /* 0x0000008000047810 */ /* 0x000fe20007ffe007 */
[----:B------:R-:W-:-:S07]  /*1b20*/  IMAD.MOV R0, RZ, RZ, -R3 ;  /* 0x000000ffff007224 */ /* 0x000fce00078e0a03 */
.L_x_51:
[----:B-1----:R-:W-:Y:S01]  /*1b30*/  LDS R7, [R6] ;  /* 0x0000000006077984 */ /* 0x002fe20000000800 */
[----:B------:R-:W-:Y:S02]  /*1b40*/  VIADD R0, R0, 0x1 ;  /* 0x0000000100007836 */ /* 0x000fe40000000000 */
[----:B------:R-:W-:Y:S01]  /*1b50*/  IMAD.U32 R2, RZ, RZ, UR4 ;  /* 0x00000004ff027e24 */ /* 0x000fe2000f8e00ff */
[----:B------:R-:W1:Y:S01]  /*1b60*/  LDS R8, [R4] ;  /* 0x0000000004087984 */ /* 0x000e620000000800 */
[----:B------:R-:W-:Y:S01]  /*1b70*/  IMAD.U32 R3, RZ, RZ, UR5 ;  /* 0x00000005ff037e24 */ /* 0x000fe2000f8e00ff */
[----:B------:R-:W-:Y:S01]  /*1b80*/  ISETP.NE.AND P0, PT, R0, RZ, PT ;  /* 0x000000ff0000720c */ /* 0x000fe20003f05270 */
[----:B------:R-:W-:-:S04]  /*1b90*/  IMAD.WIDE R2, R5, 0x4, R2 ;  /* 0x0000000405027825 */ /* 0x000fc800078e0202 */
[----:B-1----:R-:W-:-:S05]  /*1ba0*/  FADD R7, R7, R8 ;  /* 0x0000000807077221 */ /* 0x002fca0000000000 */
[----:B------:R1:W-:Y:S03]  /*1bb0*/  STG.E desc[UR20][R2.64], R7 ;  /* 0x0000000702007986 */ /* 0x0003e6000c101914 */
[----:B------:R-:W-:Y:S05]  /*1bc0*/  @!P0 EXIT ;  /* 0x000000000000894d */ /* 0x000fea0003800000 */
[----:B------:R-:W-:Y:S01]  /*1bd0*/  IADD3 R4, PT, PT, R4, 0x200, RZ ;  /* 0x0000020004047810 */ /* 0x000fe20007ffe0ff */
[----:B------:R-:W-:Y:S02]  /*1be0*/  VIADD R6, R6, 0x200 ;  /* 0x0000020006067836 */ /* 0x000fe40000000000 */
[----:B------:R-:W-:Y:S01]  /*1bf0*/  VIADD R5, R5, 0x80 ;  /* 0x0000008005057836 */ /* 0x000fe20000000000 */
[----:B------:R-:W-:Y:S06]  /*1c00*/  BRA `(.L_x_51) ;  /* 0xfffffffc00c87947 */ /* 0x000fec000383ffff */
.L_x_50:
[----:B------:R-:W1:Y:S02]  /*1c10*/  LDC R0, c[0x0][0x384] ;  /* 0x0000e100ff007b82 */ /* 0x000e640000000800 */
[----:B-1----:R-:W-:-:S13]  /*1c20*/  ISETP.GE.AND P0, PT, R0, 0x1, PT ;  /* 0x000000010000780c */ /* 0x002fda0003f06270 */
[----:B------:R-:W-:Y:S05]  /*1c30*/  @!P0 EXIT ;  /* 0x000000000000894d */ /* 0x000fea0003800000 */
[----:B------:R-:W1:Y:S01]  /*1c40*/  S2R R5, SR_TID.X ;  /* 0x0000000000057919 */ /* 0x000e620000002100 */
[----:B------:R-:W2:Y:S01]  /*1c50*/  LDC R3, c[0x0][0x3b0] ;  /* 0x0000ec00ff037b82 */ /* 0x000ea20000000800 */
[----:B------:R-:W3:Y:S01]  /*1c60*/  LDCU UR6, c[0x0][0x3a0] ;  /* 0x00007400ff0677ac */ /* 0x000ee20008000800 */
[----:B------:R-:W-:Y:S01]  /*1c70*/  MOV R2, 0x400 ;  /* 0x0000040000027802 */ /* 0x000fe20000000f00 */
[----:B------:R-:W4:Y:S01]  /*1c80*/  S2R R7, SR_CgaCtaId ;  /* 0x0000000000077919 */ /* 0x000f220000008800 */
[----:B------:R-:W5:Y:S03]  /*1c90*/  LDCU.64 UR4, c[0x0][0x390] ;  /* 0x00007200ff0477ac */ /* 0x000f660008000a00 */
[----:B------:R-:W-:Y:S01]  /*1ca0*/  VIADD R4, R2, 0x80 ;  /* 0x0000008002047836 */ /* 0x000fe20000000000 */
[----:B-----5:R-:W-:Y:S01]  /*1cb0*/  UIMAD.WIDE UR4, UR22, 0x4, UR4 ;  /* 0x00000004160478a5 */ /* 0x020fe2000f8e0204 */
[----:B--2---:R-:W-:-:S02]  /*1cc0*/  IMAD R2, R0, 0x200, R3 ;  /* 0x0000020000027824 */ /* 0x004fc400078e0203 */
[----:B------:R-:W-:Y:S02]  /*1cd0*/  IMAD.MOV R0, RZ, RZ, -R0 ;  /* 0x000000ffff007224 */ /* 0x000fe400078e0a00 */
[C---:B-1----:R-:W-:Y:S01]  /*1ce0*/  IMAD R2, R5.reuse, 0x4, R2 ;  /* 0x0000000405027824 */ /* 0x042fe200078e0202 */
[----:B---3--:R-:W-:Y:S02]  /*1cf0*/  LEA R6, R5, UR6, 0x2 ;  /* 0x0000000605067c11 */ /* 0x008fe4000f8e10ff */
[----:B----4-:R-:W-:-:S04]  /*1d00*/  LEA R7, R7, R4, 0x18 ;  /* 0x0000000407077211 */ /* 0x010fc800078ec0ff */
[----:B------:R-:W-:Y:S02]  /*1d10*/  IADD3 R6, PT, PT, R7, R6, RZ ;  /* 0x0000000607067210 */ /* 0x000fe40007ffe0ff */
[----:B------:R-:W-:-:S07]  /*1d20*/  IADD3 R4, PT, PT, R2, 0x80, R7 ;  /* 0x0000008002047810 */ /* 0x000fce0007ffe007 */
.L_x_52:
[----:B------:R-:W-:Y:S01]  /*1d30*/  ISETP.GE.AND P0, PT, R5, UR23, PT ;  /* 0x0000001705007c0c */ /* 0x000fe2000bf06270 */
        /* <DEDUP_REMOVED lines=14> */
        .weak           $__internal_1_$__cuda_sm20_div_u64
        .type           $__internal_1_$__cuda_sm20_div_u64,@function
        .size           $__internal_1_$__cuda_sm20_div_u64,(.L_x_94 - $__internal_1_$__cuda_sm20_div_u64)
$__internal_1_$__cuda_sm20_div_u64:
[----:B------:R-:W-:Y:S02]  /*1e20*/  IMAD.U32 R15, RZ, RZ, UR4 ;  /* 0x00000004ff0f7e24 */ /* 0x000fe4000f8e00ff */
[----:B------:R-:W-:-:S04]  /*1e30*/  IMAD.MOV.U32 R14, RZ, RZ, R5 ;  /* 0x000000ffff0e7224 */ /* 0x000fc800078e0005 */
        /* <DEDUP_REMOVED lines=9> */
[----:B------:R-:W-:Y:S01]  /*1ed0*/  IMAD.X R19, RZ, RZ, ~R13, P0 ;  /* 0x000000ffff137224 */ /* 0x000fe200000e0e0d */
[----:B------:R-:W-:-:S03]  /*1ee0*/  MOV R13, R6 ;  /* 0x00000006000d7202 */ /* 0x000fc60000000f00 */
[-C--:B------:R-:W-:Y:S02]  /*1ef0*/  IMAD R15, R7, R19.reuse, RZ ;  /* 0x00000013070f7224 */ /* 0x080fe400078e02ff */
[----:B------:R-:W-:-:S04]  /*1f00*/  IMAD.WIDE.U32 R12, P0, R6, R19, R12 ;  /* 0x00000013060c7225 */ /* 0x000fc8000780000c */
[----:B------:R-:W-:-:S04]  /*1f10*/  IMAD.HI.U32 R11, R7, R19, RZ ;  /* 0x00000013070b7227 */ /* 0x000fc800078e00ff */
[----:B------:R-:W-:-:S04]  /*1f20*/  IMAD.HI.U32 R12, P1, R7, R17, R12 ;  /* 0x00000011070c7227 */ /* 0x000fc8000782000c */
[----:B------:R-:W-:Y:S01]  /*1f30*/  IMAD.X R11, R11, 0x1, R7, P0 ;  /* 0x000000010b0b7824 */ /* 0x000fe200000e0607 */
[----:B------:R-:W-:-:S04]  /*1f40*/  IADD3 R13, P2, PT, R15, R12, RZ ;  /* 0x0000000c0f0d7210 */ /* 0x000fc80007f5e0ff */
[----:B------:R-:W-:Y:S01]  /*1f50*/  IADD3.X R11, PT, PT, RZ, RZ, R11, P2, P1 ;  /* 0x000000ffff0b7210 */ /* 0x000fe200017e240b */
[----:B------:R-:W-:-:S04]  /*1f60*/  IMAD.WIDE.U32 R6, R13, R5, RZ ;  /* 0x000000050d067225 */ /* 0x000fc800078e00ff */
[----:B------:R-:W-:Y:S01]  /*1f70*/  IMAD R12, R13, UR4, R7 ;  /* 0x000000040d0c7c24 */ /* 0x000fe2000f8e0207 */
[----:B------:R-:W-:-:S03]  /*1f80*/  IADD3 R7, P0, PT, RZ, -R6, RZ ;  /* 0x80000006ff077210 */ /* 0x000fc60007f1e0ff */
[----:B------:R-:W-:Y:S02]  /*1f90*/  IMAD R6, R11, R5, R12 ;  /* 0x000000050b067224 */ /* 0x000fe400078e020c */
[----:B------:R-:W-:-:S04]  /*1fa0*/  IMAD.HI.U32 R12, R13, R7, RZ ;  /* 0x000000070d0c7227 */ /* 0x000fc800078e00ff */
[----:B------:R-:W-:-:S04]  /*1fb0*/  IMAD.X R6, RZ, RZ, ~R6, P0 ;  /* 0x000000ffff067224 */ /* 0x000fc800000e0e06 */
        /* <DEDUP_REMOVED lines=15> */
[----:B------:R-:W-:-:S03]  /*20b0*/  IMAD.WIDE.U32 R6, R12, R5, RZ ;  /* 0x000000050c067225 */ /* 0x000fc600078e00ff */
[----:B------:R-:W-:Y:S01]  /*20c0*/  IADD3.X R14, PT, PT, RZ, R11, RZ, P1, !PT ;  /* 0x0000000bff0e7210 */ /* 0x000fe20000ffe4ff */
[----:B------:R-:W-:Y:S01]  /*20d0*/  IMAD R7, R12, UR4, R7 ;  /* 0x000000040c077c24 */ /* 0x000fe2000f8e0207 */
[----:B------:R-:W-:Y:S02]  /*20e0*/  IADD3 R16, P1, PT, -R6, R9, RZ ;  /* 0x0000000906107210 */ /* 0x000fe40007f3e1ff */
[----:B------:R-:W-:Y:S01]  /*20f0*/  IADD3 R9, P2, PT, R12, 0x1, RZ ;  /* 0x000000010c097810 */ /* 0x000fe20007f5e0ff */
[-C--:B------:R-:W-:Y:S01]  /*2100*/  IMAD R7, R14, R5.reuse, R7 ;  /* 0x000000050e077224 */ /* 0x080fe200078e0207 */
[----:B------:R-:W-:-:S03]  /*2110*/  ISETP.GE.U32.AND P0, PT, R16, R5, PT ;  /* 0x000000051000720c */ /* 0x000fc60003f06070 */
[----:B------:R-:W-:Y:S01]  /*2120*/  IMAD.X R11, R10, 0x1, ~R7, P1 ;  /* 0x000000010a0b7824 */ /* 0x000fe200008e0e07 */
[----:B------:R-:W-:Y:S01]  /*2130*/  IADD3 R6, P1, PT, -R5, R16, RZ ;  /* 0x0000001005067210 */ /* 0x000fe20007f3e1ff */
[----:B------:R-:W-:-:S03]  /*2140*/  IMAD.X R7, RZ, RZ, R14, P2 ;  /* 0x000000ffff077224 */ /* 0x000fc600010e060e */
[C---:B------:R-:W-:Y:S02]  /*2150*/  ISETP.GE.U32.AND.EX P0, PT, R11.reuse, UR4, PT, P0 ;  /* 0x000000040b007c0c */ /* 0x040fe4000bf06100 */
[----:B------:R-:W-:Y:S02]  /*2160*/  IADD3.X R10, PT, PT, R11, ~UR4, RZ, P1, !PT ;  /* 0x800000040b0a7c10 */ /* 0x000fe40008ffe4ff */
[----:B------:R-:W-:Y:S02]  /*2170*/  SEL R6, R6, R16, P0 ;  /* 0x0000001006067207 */ /* 0x000fe40000000000 */
[----:B------:R-:W-:Y:S02]  /*2180*/  SEL R9, R9, R12, P0 ;  /* 0x0000000c09097207 */ /* 0x000fe40000000000 */
[----:B------:R-:W-:Y:S02]  /*2190*/  SEL R10, R10, R11, P0 ;  /* 0x0000000b0a0a7207 */ /* 0x000fe40000000000 */
[----:B------:R-:W-:-:S02]  /*21a0*/  SEL R14, R7, R14, P0 ;  /* 0x0000000e070e7207 */ /* 0x000fc40000000000 */
[----:B------:R-:W-:Y:S02]  /*21b0*/  ISETP.GE.U32.AND P0, PT, R6, R5, PT ;  /* 0x000000050600720c */ /* 0x000fe40003f06070 */
[----:B------:R-:W-:Y:S02]  /*21c0*/  IADD3 R6, P2, PT, R9, 0x1, RZ ;  /* 0x0000000109067810 */ /* 0x000fe40007f5e0ff */
[----:B------:R-:W-:Y:S02]  /*21d0*/  ISETP.GE.U32.AND.EX P0, PT, R10, UR4, PT, P0 ;  /* 0x000000040a007c0c */ /* 0x000fe4000bf06100 */
[----:B------:R-:W-:Y:S01]  /*21e0*/  ISETP.NE.U32.AND P1, PT, R5, RZ, PT ;  /* 0x000000ff0500720c */ /* 0x000fe20003f25070 */
[----:B------:R-:W-:Y:S01]  /*21f0*/  IMAD.X R7, RZ, RZ, R14, P2 ;  /* 0x000000ffff077224 */ /* 0x000fe200010e060e */
[----:B------:R-:W-:Y:S01]  /*2200*/  SEL R6, R6, R9, P0 ;  /* 0x0000000906067207 */ /* 0x000fe20000000000 */
[----:B------:R-:W-:Y:S01]  /*2210*/  IMAD.MOV.U32 R9, RZ, RZ, 0x0 ;  /* 0x00000000ff097424 */ /* 0x000fe200078e00ff */
[----:B------:R-:W-:-:S02]  /*2220*/  ISETP.NE.AND.EX P1, PT, RZ, UR4, PT, P1 ;  /* 0x00000004ff007c0c */ /* 0x000fc4000bf25310 */
[----:B------:R-:W-:Y:S02]  /*2230*/  SEL R7, R7, R14, P0 ;  /* 0x0000000e07077207 */ /* 0x000fe40000000000 */
[----:B------:R-:W-:Y:S02]  /*2240*/  SEL R6, R6, 0xffffffff, P1 ;  /* 0xffffffff06067807 */ /* 0x000fe40000800000 */
[----:B------:R-:W-:Y:S01]  /*2250*/  SEL R7, R7, 0xffffffff, P1 ;  /* 0xffffffff07077807 */ /* 0x000fe20000800000 */
[----:B------:R-:W-:Y:S06]  /*2260*/  RET.REL.NODEC R8 `(_ZN3cub18CUB_300001_SM_10006detail9transform16transform_kernelINS2_10policy_hubILb0EN4cuda3std3__45tupleIJN6thrust24THRUST_300001_SM_1000_NS6detail15normal_iteratorINSA_10device_ptrIfEEEESF_EEEE10policy1000EiNS7_4plusIfEESF_JPfSL_EEEvT0_iT1_T2_DpNS2_10kernel_argIT3_EE) ;  /* 0xffffffdc08647950 */ /* 0x000fec0003c3ffff */
.L_x_53:
        /* <DEDUP_REMOVED lines=9> */
.L_x_94:


//--------------------- .text._ZN3cub18CUB_300001_SM_10006detail9transform16transform_kernelINS2_10policy_hubILb1EN4cuda3std3__45tupleIJN6thrust24THRUST_300001_SM_1000_NS17counting_iteratorIjNSA_11use_defaultESC_SC_EEEEEE10policy1000El13initRandomPrgNSA_6detail15normal_iteratorINSA_10device_ptrIfEEEEJSD_EEEvT0_iT1_T2_DpNS2_10kernel_argIT3_EE --------------------------
	.section	.text._ZN3cub18CUB_300001_SM_10006detail9transform16transform_kernelINS2_10policy_hubILb1EN4cuda3std3__45tupleIJN6thrust24THRUST_300001_SM_1000_NS17counting_iteratorIjNSA_11use_defaultESC_SC_EEEEEE10policy1000El13initRandomPrgNSA_6detail15normal_iteratorINSA_10device_ptrIfEEEEJSD_EEEvT0_iT1_T2_DpNS2_10kernel_argIT3_EE,"ax",@progbits
	.align	128
        .global         _ZN3cub18CUB_300001_SM_10006detail9transform16transform_kernelINS2_10policy_hubILb1EN4cuda3std3__45tupleIJN6thrust24THRUST_300001_SM_1000_NS17counting_iteratorIjNSA_11use_defaultESC_SC_EEEEEE10policy1000El13initRandomPrgNSA_6detail15normal_iteratorINSA_10device_ptrIfEEEEJSD_EEEvT0_iT1_T2_DpNS2_10kernel_argIT3_EE
        .type           _ZN3cub18CUB_300001_SM_10006detail9transform16transform_kernelINS2_10policy_hubILb1EN4cuda3std3__45tupleIJN6thrust24THRUST_300001_SM_1000_NS17counting_iteratorIjNSA_11use_defaultESC_SC_EEEEEE10policy1000El13initRandomPrgNSA_6detail15normal_iteratorINSA_10device_ptrIfEEEEJSD_EEEvT0_iT1_T2_DpNS2_10kernel_argIT3_EE,@function
        .size           _ZN3cub18CUB_300001_SM_10006detail9transform16transform_kernelINS2_10policy_hubILb1EN4cuda3std3__45tupleIJN6thrust24THRUST_300001_SM_1000_NS17counting_iteratorIjNSA_11use_defaultESC_SC_EEEEEE10policy1000El13initRandomPrgNSA_6detail15normal_iteratorINSA_10device_ptrIfEEEEJSD_EEEvT0_iT1_T2_DpNS2_10kernel_argIT3_EE,(.L_x_97 - _ZN3cub18CUB_300001_SM_10006detail9transform16transform_kernelINS2_10policy_hubILb1EN4cuda3std3__45tupleIJN6thrust24THRUST_300001_SM_1000_NS17counting_iteratorIjNSA_11use_defaultESC_SC_EEEEEE10policy1000El13initRandomPrgNSA_6detail15normal_iteratorINSA_10device_ptrIfEEEEJSD_EEEvT0_iT1_T2_DpNS2_10kernel_argIT3_EE)
        .other          _ZN3cub18CUB_300001_SM_10006detail9transform16transform_kernelINS2_10policy_hubILb1EN4cuda3std3__45tupleIJN6thrust24THRUST_300001_SM_1000_NS17counting_iteratorIjNSA_11use_defaultESC_SC_EEEEEE10policy1000El13initRandomPrgNSA_6detail15normal_iteratorINSA_10device_ptrIfEEEEJSD_EEEvT0_iT1_T2_DpNS2_10kernel_argIT3_EE,@"STO_CUDA_ENTRY STV_DEFAULT"
_ZN3cub18CUB_300001_SM_10006detail9transform16transform_kernelINS2_10policy_hubILb1EN4cuda3std3__45tupleIJN6thrust24THRUST_300001_SM_1000_NS17counting_iteratorIjNSA_11use_defaultESC_SC_EEEEEE10policy1000El13initRandomPrgNSA_6detail15normal_iteratorINSA_10device_ptrIfEEEEJSD_EEEvT0_iT1_T2_DpNS2_10kernel_argIT3_EE:
.text._ZN3cub18CUB_300001_SM_10006detail9transform16transform_kernelINS2_10policy_hubILb1EN4cuda3std3__45tupleIJN6thrust24THRUST_300001_SM_1000_NS17counting_iteratorIjNSA_11use_defaultESC_SC_EEEEEE10policy1000El13initRandomPrgNSA_6detail15normal_iteratorINSA_10device_ptrIfEEEEJSD_EEEvT0_iT1_T2_DpNS2_10kernel_argIT3_EE:
[----:B------:R-:W-:Y:S08]  /*0000*/  LDC R1, c[0x0][0x37c] ;  /* 0x0000df00ff017b82 */ /* 0x000ff00000000800 */
[----:B------:R-:W0:Y:S01]  /*0010*/  LDC R4, c[0x0][0x388] ;  /* 0x0000e200ff047b82 */ /* 0x000e220000000800 */
[----:B------:R-:W1:Y:S07]  /*0020*/  LDCU.64 UR6, c[0x0][0x380] ;  /* 0x00007000ff0677ac */ /* 0x000e6e0008000a00 */
[----:B------:R-:W2:Y:S08]  /*0030*/  S2UR UR4, SR_CTAID.X ;  /* 0x00000000000479c3 */ /* 0x000eb00000002500 */
[----:B------:R-:W3:Y:S01]  /*0040*/  LDC.64 R10, c[0x0][0x398] ;  /* 0x0000e600ff0a7b82 */ /* 0x000ee20000000a00 */
[----:B0-----:R-:W-:-:S05]  /*0050*/  IMAD.SHL.U32 R3, R4, 0x80, RZ ;  /* 0x0000008004037824 */ /* 0x001fca00078e00ff */
[----:B------:R-:W-:Y:S01]  /*0060*/  SHF.R.S32.HI R0, RZ, 0x1f, R3 ;  /* 0x0000001fff007819 */ /* 0x000fe20000011403 */
[----:B--2---:R-:W-:-:S04]  /*0070*/  IMAD.WIDE.U32 R22, R3, UR4, RZ ;  /* 0x0000000403167c25 */ /* 0x004fc8000f8e00ff */
[----:B------:R-:W-:Y:S01]  /*0080*/  IMAD R5, R0, UR4, RZ ;  /* 0x0000000400057c24 */ /* 0x000fe2000f8e02ff */
[C---:B-1----:R-:W-:Y:S01]  /*0090*/  IADD3 R24, P0, PT, -R22.reuse, UR6, RZ ;  /* 0x0000000616187c10 */ /* 0x042fe2000ff1e1ff */
[----:B------:R-:W0:Y:S02]  /*00a0*/  LDCU UR6, c[0x0][0x3a0] ;  /* 0x00007400ff0677ac */ /* 0x000e240008000800 */
[----:B------:R-:W-:Y:S01]  /*00b0*/  IMAD.IADD R2, R23, 0x1, R5 ;  /* 0x0000000117027824 */ /* 0x000fe200078e0205 */
[----:B---3--:R-:W-:Y:S01]  /*00c0*/  LEA R10, P1, R22, R10, 0x2 ;  /* 0x0000000a160a7211 */ /* 0x008fe200078210ff */
[----:B------:R-:W1:Y:S03]  /*00d0*/  LDCU.64 UR4, c[0x0][0x358] ;  /* 0x00006b00ff0477ac */ /* 0x000e660008000a00 */
[----:B------:R-:W-:Y:S02]  /*00e0*/  IADD3.X R5, PT, PT, ~R2, UR7, RZ, P0, !PT ;  /* 0x0000000702057c10 */ /* 0x000fe400087fe5ff */
[----:B------:R-:W-:-:S02]  /*00f0*/  ISETP.LT.U32.AND P0, PT, R24, R3, PT ;  /* 0x000000031800720c */ /* 0x000fc40003f01070 */
[----:B------:R-:W-:Y:S02]  /*0100*/  LEA.HI.X R11, R22, R11, R2, 0x2, P1 ;  /* 0x0000000b160b7211 */ /* 0x000fe400008f1402 */
[----:B------:R-:W-:-:S04]  /*0110*/  ISETP.LT.AND.EX P0, PT, R5, R0, PT, P0 ;  /* 0x000000000500720c */ /* 0x000fc80003f01300 */
[----:B------:R-:W-:Y:S02]  /*0120*/  SEL R24, R24, R3, P0 ;  /* 0x0000000318187207 */ /* 0x000fe40000000000 */
[----:B0-----:R-:W-:Y:S02]  /*0130*/  IADD3 R22, PT, PT, R22, UR6, RZ ;  /* 0x0000000616167c10 */ /* 0x001fe4000fffe0ff */
[----:B------:R-:W-:-:S13]  /*0140*/  ISETP.NE.AND P0, PT, R3, R24, PT ;  /* 0x000000180300720c */ /* 0x000fda0003f05270 */
[----:B-1----:R-:W-:Y:S05]  /*0150*/  @!P0 BRA `(.L_x_54) ;  /* 0x0000000400908947 */ /* 0x002fea0003800000 */
[----:B------:R-:W-:-:S13]  /*0160*/  ISETP.GE.AND P0, PT, R4, 0x1, PT ;  /* 0x000000010400780c */ /* 0x000fda0003f06270 */
[----:B------:R-:W-:Y:S05]  /*0170*/  @!P0 EXIT ;  /* 0x000000000000894d */ /* 0x000fea0003800000 */
[----:B------:R-:W0:Y:S01]  /*0180*/  LDC R8, c[0x0][0x38c] ;  /* 0x0000e300ff087b82 */ /* 0x000e220000000800 */
[----:B------:R-:W1:Y:S01]  /*0190*/  S2R R20, SR_TID.X ;  /* 0x0000000000147919 */ /* 0x000e620000002100 */
[----:B------:R-:W0:Y:S01]  /*01a0*/  LDCU UR6, c[0x0][0x390] ;  /* 0x00007200ff0677ac */ /* 0x000e220008000800 */
[----:B------:R-:W-:Y:S02]  /*01b0*/  IMAD.MOV.U32 R9, RZ, RZ, RZ ;  /* 0x000000ffff097224 */ /* 0x000fe400078e00ff */
[----:B01----:R-:W-:-:S07]  /*01c0*/  FADD R8, -R8, UR6 ;  /* 0x0000000608087e21 */ /* 0x003fce0008000100 */
.L_x_63:
[----:B0-----:R-:W0:Y:S01]  /*01d0*/  LDCU UR6, c[0x0][0x388] ;  /* 0x00007100ff0677ac */ /* 0x001e220008000800 */
[C---:B------:R-:W-:Y:S01]  /*01e0*/  IMAD R7, R9.reuse, 0x80, R20 ;  /* 0x0000008009077824 */ /* 0x040fe200078e0214 */
[----:B------:R-:W-:Y:S01]  /*01f0*/  IADD3 R9, PT, PT, R9, 0x1, RZ ;  /* 0x0000000109097810 */ /* 0x000fe20007ffe0ff */
[----:B------:R-:W-:Y:S03]  /*0200*/  BSSY.RECONVERGENT B0, `(.L_x_55) ;  /* 0x0000057000007945 */ /* 0x000fe60003800200 */
[----:B------:R-:W-:Y:S02]  /*0210*/  ISETP.GE.AND P0, PT, R7, R24, PT ;  /* 0x000000180700720c */ /* 0x000fe40003f06270 */
[----:B0-----:R-:W-:-:S11]  /*0220*/  ISETP.NE.AND P2, PT, R9, UR6, PT ;  /* 0x0000000609007c0c */ /* 0x001fd6000bf45270 */
[----:B------:R-:W-:Y:S05]  /*0230*/  @P0 BRA `(.L_x_56) ;  /* 0x00000004004c0947 */ /* 0x000fea0003800000 */
[----:B------:R-:W-:Y:S01]  /*0240*/  IMAD.IADD R6, R22, 0x1, R7 ;  /* 0x0000000116067824 */ /* 0x000fe200078e0207 */
[----:B------:R-:W-:Y:S01]  /*0250*/  BSSY.RECONVERGENT B1, `(.L_x_57) ;  /* 0x0000042000017945 */ /* 0x000fe20003800200 */
[----:B------:R-:W-:-:S03]  /*0260*/  IMAD.MOV.U32 R2, RZ, RZ, 0x1 ;  /* 0x00000001ff027424 */ /* 0x000fc600078e00ff */
[----:B------:R-:W-:-:S13]  /*0270*/  ISETP.NE.AND P0, PT, R6, RZ, PT ;  /* 0x000000ff0600720c */ /* 0x000fda0003f05270 */
[----:B------:R-:W-:Y:S05]  /*0280*/  @!P0 BRA `(.L_x_58) ;  /* 0x0000000000f88947 */ /* 0x000fea0003800000 */
[----:B------:R-:W-:Y:S01]  /*0290*/  HFMA2 R5, -RZ, RZ, 0, 0 ;  /* 0x00000000ff057431 */ /* 0x000fe200000001ff */
[----:B------:R-:W-:Y:S01]  /*02a0*/  BSSY.RECONVERGENT B2, `(.L_x_59) ;  /* 0x0000037000027945 */ /* 0x000fe20003800200 */
[----:B------:R-:W-:Y:S01]  /*02b0*/  IMAD.MOV.U32 R4, RZ, RZ, 0xbc8f ;  /* 0x0000bc8fff047424 */ /* 0x000fe200078e00ff */
[----:B------:R-:W-:Y:S01]  /*02c0*/  MOV R2, 0x1 ;  /* 0x0000000100027802 */ /* 0x000fe20000000f00 */
[----:B------:R-:W-:Y:S02]  /*02d0*/  IMAD.MOV.U32 R3, RZ, RZ, RZ ;  /* 0x000000ffff037224 */ /* 0x000fe400078e00ff */
[----:B------:R-:W-:-:S07]  /*02e0*/  IMAD.MOV.U32 R0, RZ, RZ, RZ ;  /* 0x000000ffff007224 */ /* 0x000fce00078e00ff */
.L_x_62:
[-C--:B------:R-:W-:Y:S01]  /*02f0*/  IMAD R12, R3, R4.reuse, RZ ;  /* 0x00000004030c7224 */ /* 0x080fe200078e02ff */
[----:B------:R-:W-:Y:S01]  /*0300*/  BSSY.RECONVERGENT B3, `(.L_x_60) ;  /* 0x000002a000037945 */ /* 0x000fe20003800200 */
[----:B------:R-:W-:-:S04]  /*0310*/  IMAD.WIDE.U32 R18, R4, R4, RZ ;  /* 0x0000000404127225 */ /* 0x000fc800078e00ff */
[----:B------:R-:W-:Y:S02]  /*0320*/  IMAD R13, R4, R3, R12 ;  /* 0x00000003040d7224 */ /* 0x000fe400078e020c */
[----:B------:R-:W-:Y:S01]  /*0330*/  IMAD.WIDE.U32 R14, R18, 0x3, RZ ;  /* 0x00000003120e7825 */ /* 0x000fe200078e00ff */
[----:B------:R-:W-:-:S03]  /*0340*/  LOP3.LUT R14, R6, 0x1, RZ, 0xc0, !PT ;  /* 0x00000001060e7812 */ /* 0x000fc600078ec0ff */
[----:B------:R-:W-:Y:S01]  /*0350*/  IMAD.IADD R19, R19, 0x1, R13 ;  /* 0x0000000113137824 */ /* 0x000fe200078e020d */
[----:B------:R-:W-:-:S03]  /*0360*/  ISETP.NE.U32.AND P1, PT, R14, 0x1, PT ;  /* 0x000000010e00780c */ /* 0x000fc60003f25070 */
[----:B------:R-:W-:Y:S01]  /*0370*/  IMAD.WIDE.U32 R12, R19, 0x3, RZ ;  /* 0x00000003130c7825 */ /* 0x000fe200078e00ff */
[----:B------:R-:W-:-:S03]  /*0380*/  ISETP.NE.U32.AND.EX P1, PT, RZ, RZ, PT, P1 ;  /* 0x000000ffff00720c */ /* 0x000fc60003f25110 */
[----:B------:R-:W-:-:S04]  /*0390*/  IMAD.WIDE.U32 R12, P0, R18, -0x7fffffff, R12 ;  /* 0x80000001120c7825 */ /* 0x000fc8000780000c */
[----:B------:R-:W-:Y:S01]  /*03a0*/  IMAD.MOV.U32 R16, RZ, RZ, R13 ;  /* 0x000000ffff107224 */ /* 0x000fe200078e000d */
[----:B------:R-:W-:Y:S02]  /*03b0*/  IADD3.X R17, PT, PT, RZ, RZ, RZ, P0, !PT ;  /* 0x000000ffff117210 */ /* 0x000fe400007fe4ff */
[----:B------:R-:W-:-:S05]  /*03c0*/  IADD3 RZ, P0, PT, R15, R12, RZ ;  /* 0x0000000c0fff7210 */ /* 0x000fca0007f1e0ff */
[----:B------:R-:W-:Y:S01]  /*03d0*/  IMAD.WIDE.U32.X R16, R19, -0x7fffffff, R16, P0 ;  /* 0x8000000113107825 */ /* 0x000fe200000e0410 */
[----:B------:R-:W-:-:S04]  /*03e0*/  ISETP.GT.U32.AND P0, PT, R6, 0x1, PT ;  /* 0x000000010600780c */ /* 0x000fc80003f04070 */
[--C-:B------:R-:W-:Y:S02]  /*03f0*/  SHF.R.U64 R13, R16, 0x1e, R17.reuse ;  /* 0x0000001e100d7819 */ /* 0x100fe40000001211 */
[----:B------:R-:W-:-:S03]  /*0400*/  SHF.R.U32.HI R12, RZ, 0x1e, R17 ;  /* 0x0000001eff0c7819 */ /* 0x000fc60000011611 */
[----:B------:R-:W-:-:S04]  /*0410*/  IMAD.WIDE.U32 R18, R13, -0x7fffffff, R18 ;  /* 0x800000010d127825 */ /* 0x000fc800078e0012 */
[----:B------:R-:W-:Y:S01]  /*0420*/  IMAD R12, R12, -0x7fffffff, RZ ;  /* 0x800000010c0c7824 */ /* 0x000fe200078e02ff */
[----:B------:R-:W-:Y:S06]  /*0430*/  @P1 BRA `(.L_x_61) ;  /* 0x0000000000581947 */ /* 0x000fec0003800000 */
[-C--:B------:R-:W-:Y:S02]  /*0440*/  IMAD R0, R0, R4.reuse, RZ ;  /* 0x0000000400007224 */ /* 0x080fe400078e02ff */
[----:B------:R-:W-:-:S04]  /*0450*/  IMAD.WIDE.U32 R14, R2, R4, RZ ;  /* 0x00000004020e7225 */ /* 0x000fc800078e00ff */
[----:B------:R-:W-:Y:S02]  /*0460*/  IMAD R3, R3, R2, R0 ;  /* 0x0000000203037224 */ /* 0x000fe400078e0200 */
[----:B------:R-:W-:-:S04]  /*0470*/  IMAD.WIDE.U32 R26, R14, 0x5, RZ ;  /* 0x000000050e1a7825 */ /* 0x000fc800078e00ff */
[----:B------:R-:W-:-:S04]  /*0480*/  IMAD.IADD R15, R15, 0x1, R3 ;  /* 0x000000010f0f7824 */ /* 0x000fc800078e0203 */
[----:B------:R-:W-:-:S04]  /*0490*/  IMAD.WIDE.U32 R2, R15, 0x5, RZ ;  /* 0x000000050f027825 */ /* 0x000fc800078e00ff */
[----:B------:R-:W-:-:S04]  /*04a0*/  IMAD.WIDE.U32 R2, P1, R14, 0x2, R2 ;  /* 0x000000020e027825 */ /* 0x000fc80007820002 */
[----:B------:R-:W-:Y:S01]  /*04b0*/  IMAD.MOV.U32 R16, RZ, RZ, R3 ;  /* 0x000000ffff107224 */ /* 0x000fe200078e0003 */
[----:B------:R-:W-:Y:S02]  /*04c0*/  IADD3.X R17, PT, PT, RZ, RZ, RZ, P1, !PT ;  /* 0x000000ffff117210 */ /* 0x000fe40000ffe4ff */
[----:B------:R-:W-:-:S05]  /*04d0*/  IADD3 RZ, P1, PT, R27, R2, RZ ;  /* 0x000000021bff7210 */ /* 0x000fca0007f3e0ff */
[----:B------:R-:W-:-:S03]  /*04e0*/  IMAD.WIDE.U32.X R16, R15, 0x2, R16, P1 ;  /* 0x000000020f107825 */ /* 0x000fc600008e0410 */
[----:B------:R-:W-:-:S05]  /*04f0*/  IADD3 R3, P1, PT, R14, -R16, RZ ;  /* 0x800000100e037210 */ /* 0x000fca0007f3e0ff */
[----:B------:R-:W-:-:S05]  /*0500*/  IMAD.X R0, R15, 0x1, ~R17, P1 ;  /* 0x000000010f007824 */ /* 0x000fca00008e0e11 */
[--C-:B------:R-:W-:Y:S02]  /*0510*/  SHF.R.U64 R3, R3, 0x1, R0.reuse ;  /* 0x0000000103037819 */ /* 0x100fe40000001200 */
[----:B------:R-:W-:Y:S02]  /*0520*/  SHF.R.U32.HI R21, RZ, 0x1, R0 ;  /* 0x00000001ff157819 */ /* 0x000fe40000011600 */
[----:B------:R-:W-:-:S04]  /*0530*/  IADD3 R0, P1, PT, R3, R16, RZ ;  /* 0x0000001003007210 */ /* 0x000fc80007f3e0ff */
[----:B------:R-:W-:-:S04]  /*0540*/  IADD3.X R3, PT, PT, R21, R17, RZ, P1, !PT ;  /* 0x0000001115037210 */ /* 0x000fc80000ffe4ff */
[--C-:B------:R-:W-:Y:S02]  /*0550*/  SHF.R.U64 R17, R0, 0x1e, R3.reuse ;  /* 0x0000001e00117819 */ /* 0x100fe40000001203 */
[----:B------:R-:W-:-:S03]  /*0560*/  SHF.R.U32.HI R0, RZ, 0x1e, R3 ;  /* 0x0000001eff007819 */ /* 0x000fc60000011603 */
[----:B------:R-:W-:-:S04]  /*0570*/  IMAD.WIDE.U32 R2, R17, -0x7fffffff, R14 ;  /* 0x8000000111027825 */ /* 0x000fc800078e000e */
[----:B------:R-:W-:-:S05]  /*0580*/  IMAD R0, R0, -0x7fffffff, RZ ;  /* 0x8000000100007824 */ /* 0x000fca00078e02ff */
[----:B------:R-:W-:-:S07]  /*0590*/  IADD3 R0, PT, PT, R3, -R17, R0 ;  /* 0x8000001103007210 */ /* 0x000fce0007ffe000 */
.L_x_61:
[----:B------:R-:W-:Y:S05]  /*05a0*/  BSYNC.RECONVERGENT B3 ;  /* 0x0000000000037941 */ /* 0x000fea0003800200 */
.L_x_60:
[----:B------:R-:W-:Y:S01]  /*05b0*/  ISETP.GT.U32.AND.EX P0, PT, R5, RZ, PT, P0 ;  /* 0x000000ff0500720c */ /* 0x000fe20003f04100 */
[----:B------:R-:W-:Y:S01]  /*05c0*/  IMAD.MOV.U32 R4, RZ, RZ, R18 ;  /* 0x000000ffff047224 */ /* 0x000fe200078e0012 */
[--C-:B------:R-:W-:Y:S02]  /*05d0*/  SHF.R.U64 R6, R6, 0x1, R5.reuse ;  /* 0x0000000106067819 */ /* 0x100fe40000001205 */
[----:B------:R-:W-:Y:S02]  /*05e0*/  SHF.R.U32.HI R5, RZ, 0x1, R5 ;  /* 0x00000001ff057819 */ /* 0x000fe40000011605 */
[----:B------:R-:W-:-:S07]  /*05f0*/  IADD3 R3, PT, PT, R19, -R13, R12 ;  /* 0x8000000d13037210 */ /* 0x000fce0007ffe00c */
[----:B------:R-:W-:Y:S05]  /*0600*/  @P0 BRA `(.L_x_62) ;  /* 0xfffffffc00380947 */ /* 0x000fea000383ffff */
[----:B------:R-:W-:Y:S05]  /*0610*/  BSYNC.RECONVERGENT B2 ;  /* 0x0000000000027941 */ /* 0x000fea0003800200 */
.L_x_59:
[----:B------:R-:W-:-:S04]  /*0620*/  IMAD.HI.U32 R3, R2, 0x3, RZ ;  /* 0x0000000302037827 */ /* 0x000fc800078e00ff */
[----:B------:R-:W-:-:S05]  /*0630*/  IMAD.IADD R0, R2, 0x1, -R3 ;  /* 0x0000000102007824 */ /* 0x000fca00078e0a03 */
[----:B------:R-:W-:-:S04]  /*0640*/  LEA.HI R0, R0, R3, RZ, 0x1f ;  /* 0x0000000300007211 */ /* 0x000fc800078ff8ff */
[----:B------:R-:W-:-:S05]  /*0650*/  SHF.R.U32.HI R3, RZ, 0x1e, R0 ;  /* 0x0000001eff037819 */ /* 0x000fca0000011600 */
[----:B------:R-:W-:-:S07]  /*0660*/  IMAD R2, R3, -0x7fffffff, R2 ;  /* 0x8000000103027824 */ /* 0x000fce00078e0202 */
.L_x_58:
[----:B------:R-:W-:Y:S05]  /*0670*/  BSYNC.RECONVERGENT B1 ;  /* 0x0000000000017941 */ /* 0x000fea0003800200 */
.L_x_57:
[----:B------:R-:W-:Y:S01]  /*0680*/  IMAD.HI.U32 R0, R2, -0x4370ec6f, RZ ;  /* 0xbc8f139102007827 */ /* 0x000fe200078e00ff */
[----:B------:R-:W0:Y:S04]  /*0690*/  LDCU UR6, c[0x0][0x38c] ;  /* 0x00007180ff0677ac */ /* 0x000e280008000800 */
[----:B------:R-:W-:-:S05]  /*06a0*/  SHF.R.U32.HI R3, RZ, 0xf, R0 ;  /* 0x0000000fff037819 */ /* 0x000fca0000011600 */
[C---:B------:R-:W-:Y:S02]  /*06b0*/  IMAD R2, R3.reuse, -0xadc8, R2 ;  /* 0xffff523803027824 */ /* 0x040fe400078e0202 */
[----:B------:R-:W-:Y:S02]  /*06c0*/  IMAD R3, R3, 0xd47, RZ ;  /* 0x00000d4703037824 */ /* 0x000fe400078e02ff */
[----:B------:R-:W-:-:S03]  /*06d0*/  IMAD R2, R2, 0xbc8f, RZ ;  /* 0x0000bc8f02027824 */ /* 0x000fc600078e02ff */
[----:B------:R-:W-:Y:S02]  /*06e0*/  LOP3.LUT R5, R3, 0x7fffffff, RZ, 0x3c, !PT ;  /* 0x7fffffff03057812 */ /* 0x000fe400078e3cff */
[----:B------:R-:W-:-:S13]  /*06f0*/  ISETP.GE.U32.AND P0, PT, R2, R3, PT ;  /* 0x000000030200720c */ /* 0x000fda0003f06070 */
[----:B------:R-:W-:-:S04]  /*0700*/  @P0 IADD3 R5, PT, PT, -R3, RZ, RZ ;  /* 0x000000ff03050210 */ /* 0x000fc80007ffe1ff */
[----:B------:R-:W-:Y:S01]  /*0710*/  IADD3 R5, PT, PT, R2, -0x1, R5 ;  /* 0xffffffff02057810 */ /* 0x000fe20007ffe005 */
[----:B------:R-:W-:-:S03]  /*0720*/  IMAD.WIDE R2, R7, 0x4, R10 ;  /* 0x0000000407027825 */ /* 0x000fc600078e020a */
[----:B------:R-:W-:-:S05]  /*0730*/  I2FP.F32.U32 R5, R5 ;  /* 0x0000000500057245 */ /* 0x000fca0000201000 */
[----:B------:R-:W-:-:S04]  /*0740*/  FMUL R5, R5, 4.6566128730773925781e-10 ;  /* 0x3000000005057820 */ /* 0x000fc80000400000 */
[----:B0-----:R-:W-:-:S05]  /*0750*/  FFMA R5, R8, R5, UR6 ;  /* 0x0000000608057e23 */ /* 0x001fca0008000005 */
[----:B------:R0:W-:Y:S02]  /*0760*/  STG.E desc[UR4][R2.64], R5 ;  /* 0x0000000502007986 */ /* 0x0001e4000c101904 */
.L_x_56:
[----:B------:R-:W-:Y:S05]  /*0770*/  BSYNC.RECONVERGENT B0 ;  /* 0x0000000000007941 */ /* 0x000fea0003800200 */
.L_x_55:
[----:B------:R-:W-:Y:S05]  /*0780*/  @P2 BRA `(.L_x_63) ;  /* 0xfffffff800902947 */ /* 0x000fea000383ffff */
[----:B------:R-:W-:Y:S05]  /*0790*/  EXIT ;  /* 0x000000000000794d */ /* 0x000fea0003800000 */
.L_x_54:
[----:B------:R-:W-:-:S13]  /*07a0*/  ISETP.GE.AND P0, PT, R4, 0x1, PT ;  /* 0x000000010400780c */ /* 0x000fda0003f06270 */
[----:B------:R-:W-:Y:S05]  /*07b0*/  @!P0 EXIT ;  /* 0x000000000000894d */ /* 0x000fea0003800000 */
[----:B------:R-:W0:Y:S01]  /*07c0*/  LDC R12, c[0x0][0x38c] ;  /* 0x0000e300ff0c7b82 */ /* 0x000e220000000800 */
[----:B------:R-:W1:Y:S01]  /*07d0*/  S2R R0, SR_TID.X ;  /* 0x0000000000007919 */ /* 0x000e620000002100 */
[----:B------:R-:W0:Y:S01]  /*07e0*/  LDCU UR6, c[0x0][0x390] ;  /* 0x00007200ff0677ac */ /* 0x000e220008000800 */
[----:B------:R-:W-:Y:S02]  /*07f0*/  IMAD.MOV.U32 R13, RZ, RZ, RZ ;  /* 0x000000ffff0d7224 */ /* 0x000fe400078e00ff */
[----:B01----:R-:W-:-:S07]  /*0800*/  FADD R12, -R12, UR6 ;  /* 0x000000060c0c7e21 */ /* 0x003fce0008000100 */
.L_x_70:
[----:B------:R-:W-:Y:S01]  /*0810*/  IMAD R15, R13, 0x80, R0 ;  /* 0x000000800d0f7824 */ /* 0x000fe200078e0200 */
[----:B------:R-:W-:Y:S01]  /*0820*/  BSSY.RECONVERGENT B0, `(.L_x_64) ;  /* 0x0000042000007945 */ /* 0x000fe20003800200 */
[----:B------:R-:W-:-:S03]  /*0830*/  IMAD.MOV.U32 R18, RZ, RZ, 0x1 ;  /* 0x00000001ff127424 */ /* 0x000fc600078e00ff */
[----:B------:R-:W-:-:S04]  /*0840*/  IADD3 R14, PT, PT, R22, R15, RZ ;  /* 0x0000000f160e7210 */ /* 0x000fc80007ffe0ff */
[----:B------:R-:W-:-:S13]  /*0850*/  ISETP.NE.AND P0, PT, R14, RZ, PT ;  /* 0x000000ff0e00720c */ /* 0x000fda0003f05270 */
[----:B0-----:R-:W-:Y:S05]  /*0860*/  @!P0 BRA `(.L_x_65) ;  /* 0x0000000000f48947 */ /* 0x001fea0003800000 */
[----:B------:R-:W-:Y:S01]  /*0870*/  HFMA2 R21, -RZ, RZ, 0, -1.1396484375 ;  /* 0x0000bc8fff157431 */ /* 0x000fe200000001ff */
[----:B------:R-:W-:Y:S01]  /*0880*/  BSSY.RECONVERGENT B1, `(.L_x_66) ;  /* 0x0000036000017945 */ /* 0x000fe20003800200 */
[----:B------:R-:W-:Y:S01]  /*0890*/  CS2R R16, SRZ ;  /* 0x0000000000107805 */ /* 0x000fe2000001ff00 */
[----:B------:R-:W-:Y:S01]  /*08a0*/  IMAD.MOV.U32 R18, RZ, RZ, 0x1 ;  /* 0x00000001ff127424 */ /* 0x000fe200078e00ff */
[----:B------:R-:W-:-:S07]  /*08b0*/  MOV R19, RZ ;  /* 0x000000ff00137202 */ /* 0x000fce0000000f00 */
.L_x_69:
        /* <DEDUP_REMOVED lines=23> */
[----:B------:R-:W-:-:S05]  /*0a30*/  IMAD R19, R16, R18, R19 ;  /* 0x0000001210137224 */ /* 0x000fca00078e0213 */
[----:B------:R-:W-:Y:S01]  /*0a40*/  IADD3 R5, PT, PT, R5, R19, RZ ;  /* 0x0000001305057210 */ /* 0x000fe20007ffe0ff */
[----:B------:R-:W-:-:S04]  /*0a50*/  IMAD.WIDE.U32 R18, R4, 0x5, RZ ;  /* 0x0000000504127825 */ /* 0x000fc800078e00ff */
[----:B------:R-:W-:-:S04]  /*0a60*/  IMAD.WIDE.U32 R8, R5, 0x5, RZ ;  /* 0x0000000505087825 */ /* 0x000fc800078e00ff */
[----:B------:R-:W-:-:S04]  /*0a70*/  IMAD.WIDE.U32 R8, P1, R4, 0x2, R8 ;  /* 0x0000000204087825 */ /* 0x000fc80007820008 */
[----:B------:R-:W-:Y:S01]  /*0a80*/  IMAD.X R21, RZ, RZ, RZ, P1 ;  /* 0x000000ffff157224 */ /* 0x000fe200008e06ff */
[----:B------:R-:W-:Y:S02]  /*0a90*/  IADD3 RZ, P1, PT, R19, R8, RZ ;  /* 0x0000000813ff7210 */ /* 0x000fe40007f3e0ff */
[----:B------:R-:W-:-:S05]  /*0aa0*/  MOV R20, R9 ;  /* 0x0000000900147202 */ /* 0x000fca0000000f00 */
        /* <DEDUP_REMOVED lines=12> */
.L_x_68:
[----:B------:R-:W-:Y:S05]  /*0b70*/  BSYNC.RECONVERGENT B2 ;  /* 0x0000000000027941 */ /* 0x000fea0003800200 */
.L_x_67:
[----:B------:R-:W-:Y:S01]  /*0b80*/  ISETP.GT.U32.AND.EX P0, PT, R17, RZ, PT, P0 ;  /* 0x000000ff1100720c */ /* 0x000fe20003f04100 */
[----:B------:R-:W-:Y:S01]  /*0b90*/  IMAD.MOV.U32 R21, RZ, RZ, R2 ;  /* 0x000000ffff157224 */ /* 0x000fe200078e0002 */
[--C-:B------:R-:W-:Y:S02]  /*0ba0*/  SHF.R.U64 R14, R14, 0x1, R17.reuse ;  /* 0x000000010e0e7819 */ /* 0x100fe40000001211 */
[----:B------:R-:W-:Y:S02]  /*0bb0*/  SHF.R.U32.HI R17, RZ, 0x1, R17 ;  /* 0x00000001ff117819 */ /* 0x000fe40000011611 */
[----:B------:R-:W-:-:S07]  /*0bc0*/  IADD3 R16, PT, PT, R3, -R7, R6 ;  /* 0x8000000703107210 */ /* 0x000fce0007ffe006 */
[----:B------:R-:W-:Y:S05]  /*0bd0*/  @P0 BRA `(.L_x_69) ;  /* 0xfffffffc00380947 */ /* 0x000fea000383ffff */
[----:B------:R-:W-:Y:S05]  /*0be0*/  BSYNC.RECONVERGENT B1 ;  /* 0x0000000000017941 */ /* 0x000fea0003800200 */
.L_x_66:
[----:B------:R-:W-:-:S05]  /*0bf0*/  IMAD.HI.U32 R3, R18, 0x3, RZ ;  /* 0x0000000312037827 */ /* 0x000fca00078e00ff */
[----:B------:R-:W-:-:S04]  /*0c00*/  IADD3 R2, PT, PT, -R3, R18, RZ ;  /* 0x0000001203027210 */ /* 0x000fc80007ffe1ff */
[----:B------:R-:W-:-:S04]  /*0c10*/  LEA.HI R2, R2, R3, RZ, 0x1f ;  /* 0x0000000302027211 */ /* 0x000fc800078ff8ff */
[----:B------:R-:W-:-:S05]  /*0c20*/  SHF.R.U32.HI R3, RZ, 0x1e, R2 ;  /* 0x0000001eff037819 */ /* 0x000fca0000011602 */
[----:B------:R-:W-:-:S07]  /*0c30*/  IMAD R18, R3, -0x7fffffff, R18 ;  /* 0x8000000103127824 */ /* 0x000fce00078e0212 */
.L_x_65:
[----:B------:R-:W-:Y:S05]  /*0c40*/  BSYNC.RECONVERGENT B0 ;  /* 0x0000000000007941 */ /* 0x000fea0003800200 */
.L_x_64:
[----:B------:R-:W-:Y:S01]  /*0c50*/  IMAD.HI.U32 R2, R18, -0x4370ec6f, RZ ;  /* 0xbc8f139112027827 */ /* 0x000fe200078e00ff */
[----:B------:R-:W0:Y:S01]  /*0c60*/  LDCU.64 UR6, c[0x0][0x388] ;  /* 0x00007100ff0677ac */ /* 0x000e220008000a00 */
[----:B------:R-:W-:-:S03]  /*0c70*/  IADD3 R13, PT, PT, R13, 0x1, RZ ;  /* 0x000000010d0d7810 */ /* 0x000fc60007ffe0ff */
[----:B------:R-:W-:-:S05]  /*0c80*/  SHF.R.U32.HI R3, RZ, 0xf, R2 ;  /* 0x0000000fff037819 */ /* 0x000fca0000011602 */
[C---:B------:R-:W-:Y:S02]  /*0c90*/  IMAD R18, R3.reuse, -0xadc8, R18 ;  /* 0xffff523803127824 */ /* 0x040fe400078e0212 */
[----:B------:R-:W-:Y:S02]  /*0ca0*/  IMAD R3, R3, 0xd47, RZ ;  /* 0x00000d4703037824 */ /* 0x000fe400078e02ff */
[----:B------:R-:W-:-:S03]  /*0cb0*/  IMAD R18, R18, 0xbc8f, RZ ;  /* 0x0000bc8f12127824 */ /* 0x000fc600078e02ff */
[----:B------:R-:W-:Y:S02]  /*0cc0*/  LOP3.LUT R5, R3, 0x7fffffff, RZ, 0x3c, !PT ;  /* 0x7fffffff03057812 */ /* 0x000fe400078e3cff */
[----:B------:R-:W-:-:S13]  /*0cd0*/  ISETP.GE.U32.AND P0, PT, R18, R3, PT ;  /* 0x000000031200720c */ /* 0x000fda0003f06070 */
[----:B------:R-:W-:Y:S01]  /*0ce0*/  @P0 IMAD.MOV R5, RZ, RZ, -R3 ;  /* 0x000000ffff050224 */ /* 0x000fe200078e0a03 */
[----:B0-----:R-:W-:Y:S01]  /*0cf0*/  ISETP.NE.AND P0, PT, R13, UR6, PT ;  /* 0x000000060d007c0c */ /* 0x001fe2000bf05270 */
[----:B------:R-:W-:-:S03]  /*0d00*/  IMAD.WIDE R2, R15, 0x4, R10 ;  /* 0x000000040f027825 */ /* 0x000fc600078e020a */
[----:B------:R-:W-:-:S04]  /*0d10*/  IADD3 R5, PT, PT, R18, -0x1, R5 ;  /* 0xffffffff12057810 */ /* 0x000fc80007ffe005 */
[----:B------:R-:W-:-:S05]  /*0d20*/  I2FP.F32.U32 R5, R5 ;  /* 0x0000000500057245 */ /* 0x000fca0000201000 */
[----:B------:R-:W-:-:S04]  /*0d30*/  FMUL R5, R5, 4.6566128730773925781e-10 ;  /* 0x3000000005057820 */ /* 0x000fc80000400000 */
[----:B------:R-:W-:-:S05]  /*0d40*/  FFMA R5, R12, R5, UR7 ;  /* 0x000000070c057e23 */ /* 0x000fca0008000005 */
[----:B------:R0:W-:Y:S01]  /*0d50*/  STG.E desc[UR4][R2.64], R5 ;  /* 0x0000000502007986 */ /* 0x0001e2000c101904 */
[----:B------:R-:W-:Y:S05]  /*0d60*/  @!P0 EXIT ;  /* 0x000000000000894d */ /* 0x000fea0003800000 */
[----:B------:R-:W-:Y:S05]  /*0d70*/  BRA `(.L_x_70) ;  /* 0xfffffff800a47947 */ /* 0x000fea000383ffff */
.L_x_71:
        /* <DEDUP_REMOVED lines=16> */
.L_x_97:


//--------------------- .text._ZN3cub18CUB_300001_SM_10006detail9transform16transform_kernelINS2_10policy_hubILb1EN4cuda3std3__45tupleIJN6thrust24THRUST_300001_SM_1000_NS17counting_iteratorIjNSA_11use_defaultESC_SC_EEEEEE10policy1000Ei13initRandomPrgNSA_6detail15normal_iteratorINSA_10device_ptrIfEEEEJSD_EEEvT0_iT1_T2_DpNS2_10kernel_argIT3_EE --------------------------
	.section	.text._ZN3cub18CUB_300001_SM_10006detail9transform16transform_kernelINS2_10policy_hubILb1EN4cuda3std3__45tupleIJN6thrust24THRUST_300001_SM_1000_NS17counting_iteratorIjNSA_11use_defaultESC_SC_EEEEEE10policy1000Ei13initRandomPrgNSA_6detail15normal_iteratorINSA_10device_ptrIfEEEEJSD_EEEvT0_iT1_T2_DpNS2_10kernel_argIT3_EE,"ax",@progbits
	.align	128
        .global         _ZN3cub18CUB_300001_SM_10006detail9transform16transform_kernelINS2_10policy_hubILb1EN4cuda3std3__45tupleIJN6thrust24THRUST_300001_SM_1000_NS17counting_iteratorIjNSA_11use_defaultESC_SC_EEEEEE10policy1000Ei13initRandomPrgNSA_6detail15normal_iteratorINSA_10device_ptrIfEEEEJSD_EEEvT0_iT1_T2_DpNS2_10kernel_argIT3_EE
        .type           _ZN3cub18CUB_300001_SM_10006detail9transform16transform_kernelINS2_10policy_hubILb1EN4cuda3std3__45tupleIJN6thrust24THRUST_300001_SM_1000_NS17counting_iteratorIjNSA_11use_defaultESC_SC_EEEEEE10policy1000Ei13initRandomPrgNSA_6detail15normal_iteratorINSA_10device_ptrIfEEEEJSD_EEEvT0_iT1_T2_DpNS2_10kernel_argIT3_EE,@function
        .size           _ZN3cub18CUB_300001_SM_10006detail9transform16transform_kernelINS2_10policy_hubILb1EN4cuda3std3__45tupleIJN6thrust24THRUST_300001_SM_1000_NS17counting_iteratorIjNSA_11use_defaultESC_SC_EEEEEE10policy1000Ei13initRandomPrgNSA_6detail15normal_iteratorINSA_10device_ptrIfEEEEJSD_EEEvT0_iT1_T2_DpNS2_10kernel_argIT3_EE,(.L_x_98 - _ZN3cub18CUB_300001_SM_10006detail9transform16transform_kernelINS2_10policy_hubILb1EN4cuda3std3__45tupleIJN6thrust24THRUST_300001_SM_1000_NS17counting_iteratorIjNSA_11use_defaultESC_SC_EEEEEE10policy1000Ei13initRandomPrgNSA_6detail15normal_iteratorINSA_10device_ptrIfEEEEJSD_EEEvT0_iT1_T2_DpNS2_10kernel_argIT3_EE)
        .other          _ZN3cub18CUB_300001_SM_10006detail9transform16transform_kernelINS2_10policy_hubILb1EN4cuda3std3__45tupleIJN6thrust24THRUST_300001_SM_1000_NS17counting_iteratorIjNSA_11use_defaultESC_SC_EEEEEE10policy1000Ei13initRandomPrgNSA_6detail15normal_iteratorINSA_10device_ptrIfEEEEJSD_EEEvT0_iT1_T2_DpNS2_10kernel_argIT3_EE,@"STO_CUDA_ENTRY STV_DEFAULT"
_ZN3cub18CUB_300001_SM_10006detail9transform16transform_kernelINS2_10policy_hubILb1EN4cuda3std3__45tupleIJN6thrust24THRUST_300001_SM_1000_NS17counting_iteratorIjNSA_11use_defaultESC_SC_EEEEEE10policy1000Ei13initRandomPrgNSA_6detail15normal_iteratorINSA_10device_ptrIfEEEEJSD_EEEvT0_iT1_T2_DpNS2_10kernel_argIT3_EE:
.text._ZN3cub18CUB_300001_SM_10006detail9transform16transform_kernelINS2_10policy_hubILb1EN4cuda3std3__45tupleIJN6thrust24THRUST_300001_SM_1000_NS17counting_iteratorIjNSA_11use_defaultESC_SC_EEEEEE10policy1000Ei13initRandomPrgNSA_6detail15normal_iteratorINSA_10device_ptrIfEEEEJSD_EEEvT0_iT1_T2_DpNS2_10kernel_argIT3_EE:
[----:B------:R-:W-:Y:S08]  /*0000*/  LDC R1, c[0x0][0x37c] ;  /* 0x0000df00ff017b82 */ /* 0x000ff00000000800 */
[----:B------:R-:W0:Y:S01]  /*0010*/  LDC.64 R6, c[0x0][0x380] ;  /* 0x0000e000ff067b82 */ /* 0x000e220000000a00 */
[----:B------:R-:W1:Y:S07]  /*0020*/  LDCU UR6, c[0x0][0x398] ;  /* 0x00007300ff0677ac */ /* 0x000e6e0008000800 */
[----:B------:R-:W2:Y:S08]  /*0030*/  S2UR UR4, SR_CTAID.X ;  /* 0x00000000000479c3 */ /* 0x000eb00000002500 */
[----:B------:R-:W3:Y:S01]  /*0040*/  LDC.64 R10, c[0x0][0x390] ;  /* 0x0000e400ff0a7b82 */ /* 0x000ee20000000a00 */
[----:B0-----:R-:W-:-:S04]  /*0050*/  IMAD.SHL.U32 R24, R7, 0x80, RZ ;  /* 0x0000008007187824 */ /* 0x001fc800078e00ff */
[----:B--2---:R-:W-:Y:S01]  /*0060*/  IMAD R3, R24, UR4, RZ ;  /* 0x0000000418037c24 */ /* 0x004fe2000f8e02ff */
[----:B------:R-:W0:Y:S03]  /*0070*/  LDCU.64 UR4, c[0x0][0x358] ;  /* 0x00006b00ff0477ac */ /* 0x000e260008000a00 */
[----:B------:R-:W-:Y:S01]  /*0080*/  IMAD.IADD R5, R6, 0x1, -R3 ;  /* 0x0000000106057824 */ /* 0x000fe200078e0a03 */
[C---:B-1----:R-:W-:Y:S01]  /*0090*/  IADD3 R22, PT, PT, R3.reuse, UR6, RZ ;  /* 0x0000000603167c10 */ /* 0x042fe2000fffe0ff */
[----:B---3--:R-:W-:-:S03]  /*00a0*/  IMAD.WIDE R10, R3, 0x4, R10 ;  /* 0x00000004030a7825 */ /* 0x008fc600078e020a */
[CC--:B------:R-:W-:Y:S02]  /*00b0*/  ISETP.GT.AND P0, PT, R24.reuse, R5.reuse, PT ;  /* 0x000000051800720c */ /* 0x0c0fe40003f04270 */
[----:B------:R-:W-:-:S11]  /*00c0*/  VIMNMX R24, PT, PT, R24, R5, PT ;  /* 0x0000000518187248 */ /* 0x000fd60003fe0100 */
[----:B0-----:R-:W-:Y:S05]  /*00d0*/  @P0 BRA `(.L_x_72) ;  /* 0x0000000400780947 */ /* 0x001fea0003800000 */
[----:B------:R-:W-:-:S13]  /*00e0*/  ISETP.GE.AND P0, PT, R7, 0x1, PT ;  /* 0x000000010700780c */ /* 0x000fda0003f06270 */
[----:B------:R-:W-:Y:S05]  /*00f0*/  @!P0 EXIT ;  /* 0x000000000000894d */ /* 0x000fea0003800000 */
[----:B------:R-:W0:Y:S01]  /*0100*/  LDC.64 R2, c[0x0][0x388] ;  /* 0x0000e200ff027b82 */ /* 0x000e220000000a00 */
[----:B------:R-:W1:Y:S01]  /*0110*/  S2R R0, SR_TID.X ;  /* 0x0000000000007919 */ /* 0x000e620000002100 */
[----:B------:R-:W-:Y:S02]  /*0120*/  IMAD.MOV.U32 R13, RZ, RZ, RZ ;  /* 0x000000ffff0d7224 */ /* 0x000fe400078e00ff */
[----:B01----:R-:W-:-:S07]  /*0130*/  FADD R12, R3, -R2 ;  /* 0x80000002030c7221 */ /* 0x003fce0000000000 */
.L_x_79:
[----:B------:R-:W-:Y:S01]  /*0140*/  LEA R15, R13, R0, 0x7 ;  /* 0x000000000d0f7211 */ /* 0x000fe200078e38ff */
[----:B------:R-:W-:Y:S01]  /*0150*/  BSSY.RECONVERGENT B0, `(.L_x_73) ;  /* 0x0000042000007945 */ /* 0x000fe20003800200 */
[----:B------:R-:W-:-:S03]  /*0160*/  HFMA2 R18, -RZ, RZ, 0, 5.9604644775390625e-08 ;  /* 0x00000001ff127431 */ /* 0x000fc600000001ff */
[----:B------:R-:W-:-:S05]  /*0170*/  IMAD.IADD R14, R22, 0x1, R15 ;  /* 0x00000001160e7824 */ /* 0x000fca00078e020f */
[----:B------:R-:W-:-:S13]  /*0180*/  ISETP.NE.AND P0, PT, R14, RZ, PT ;  /* 0x000000ff0e00720c */ /* 0x000fda0003f05270 */
[----:B0-----:R-:W-:Y:S05]  /*0190*/  @!P0 BRA `(.L_x_74) ;  /* 0x0000000000f48947 */ /* 0x001fea0003800000 */
[----:B------:R-:W-:Y:S01]  /*01a0*/  BSSY.RECONVERGENT B1, `(.L_x_75) ;  /* 0x0000037000017945 */ /* 0x000fe20003800200 */
[----:B------:R-:W-:Y:S01]  /*01b0*/  CS2R R16, SRZ ;  /* 0x0000000000107805 */ /* 0x000fe2000001ff00 */
[----:B------:R-:W-:Y:S01]  /*01c0*/  IMAD.MOV.U32 R21, RZ, RZ, 0xbc8f ;  /* 0x0000bc8fff157424 */ /* 0x000fe200078e00ff */
[----:B------:R-:W-:Y:S01]  /*01d0*/  MOV R18, 0x1 ;  /* 0x0000000100127802 */ /* 0x000fe20000000f00 */
[----:B------:R-:W-:-:S07]  /*01e0*/  IMAD.MOV.U32 R19, RZ, RZ, RZ ;  /* 0x000000ffff137224 */ /* 0x000fce00078e00ff */
.L_x_78:
[-C--:B------:R-:W-:Y:S01]  /*01f0*/  IMAD R4, R16, R21.reuse, RZ ;  /* 0x0000001510047224 */ /* 0x080fe200078e02ff */
[----:B------:R-:W-:Y:S01]  /*0200*/  BSSY.RECONVERGENT B2, `(.L_x_76) ;  /* 0x000002a000027945 */ /* 0x000fe20003800200 */
[----:B------:R-:W-:-:S04]  /*0210*/  IMAD.WIDE.U32 R2, R21, R21, RZ ;  /* 0x0000001515027225 */ /* 0x000fc800078e00ff */
[----:B------:R-:W-:Y:S02]  /*0220*/  IMAD R5, R21, R16, R4 ;  /* 0x0000001015057224 */ /* 0x000fe400078e0204 */
[----:B------:R-:W-:Y:S01]  /*0230*/  IMAD.WIDE.U32 R6, R2, 0x3, RZ ;  /* 0x0000000302067825 */ /* 0x000fe200078e00ff */
[----:B------:R-:W-:Y:S02]  /*0240*/  LOP3.LUT R6, R14, 0x1, RZ, 0xc0, !PT ;  /* 0x000000010e067812 */ /* 0x000fe400078ec0ff */
[----:B------:R-:W-:Y:S02]  /*0250*/  IADD3 R3, PT, PT, R3, R5, RZ ;  /* 0x0000000503037210 */ /* 0x000fe40007ffe0ff */
[----:B------:R-:W-:-:S03]  /*0260*/  ISETP.NE.U32.AND P1, PT, R6, 0x1, PT ;  /* 0x000000010600780c */ /* 0x000fc60003f25070 */
[----:B------:R-:W-:Y:S01]  /*0270*/  IMAD.WIDE.U32 R4, R3, 0x3, RZ ;  /* 0x0000000303047825 */ /* 0x000fe200078e00ff */
[----:B------:R-:W-:-:S03]  /*0280*/  ISETP.NE.U32.AND.EX P1, PT, RZ, RZ, PT, P1 ;  /* 0x000000ffff00720c */ /* 0x000fc60003f25110 */
[----:B------:R-:W-:-:S04]  /*0290*/  IMAD.WIDE.U32 R4, P0, R2, -0x7fffffff, R4 ;  /* 0x8000000102047825 */ /* 0x000fc80007800004 */
[----:B------:R-:W-:Y:S01]  /*02a0*/  IMAD.X R9, RZ, RZ, RZ, P0 ;  /* 0x000000ffff097224 */ /* 0x000fe200000e06ff */
[----:B------:R-:W-:Y:S02]  /*02b0*/  IADD3 RZ, P0, PT, R7, R4, RZ ;  /* 0x0000000407ff7210 */ /* 0x000fe40007f1e0ff */
[----:B------:R-:W-:-:S05]  /*02c0*/  MOV R8, R5 ;  /* 0x0000000500087202 */ /* 0x000fca0000000f00 */
        /* <DEDUP_REMOVED lines=9> */
[----:B------:R-:W-:-:S04]  /*0360*/  IMAD R19, R16, R18, R19 ;  /* 0x0000001210137224 */ /* 0x000fc800078e0213 */
[----:B------:R-:W-:Y:S02]  /*0370*/  IMAD.IADD R5, R5, 0x1, R19 ;  /* 0x0000000105057824 */ /* 0x000fe400078e0213 */
[----:B------:R-:W-:-:S04]  /*0380*/  IMAD.WIDE.U32 R18, R4, 0x5, RZ ;  /* 0x0000000504127825 */ /* 0x000fc800078e00ff */
[----:B------:R-:W-:-:S04]  /*0390*/  IMAD.WIDE.U32 R8, R5, 0x5, RZ ;  /* 0x0000000505087825 */ /* 0x000fc800078e00ff */
[----:B------:R-:W-:-:S04]  /*03a0*/  IMAD.WIDE.U32 R8, P1, R4, 0x2, R8 ;  /* 0x0000000204087825 */ /* 0x000fc80007820008 */
[----:B------:R-:W-:Y:S01]  /*03b0*/  IMAD.MOV.U32 R20, RZ, RZ, R9 ;  /* 0x000000ffff147224 */ /* 0x000fe200078e0009 */
[----:B------:R-:W-:Y:S02]  /*03c0*/  IADD3.X R21, PT, PT, RZ, RZ, RZ, P1, !PT ;  /* 0x000000ffff157210 */ /* 0x000fe40000ffe4ff */
[----:B------:R-:W-:-:S05]  /*03d0*/  IADD3 RZ, P1, PT, R19, R8, RZ ;  /* 0x0000000813ff7210 */ /* 0x000fca0007f3e0ff */
[----:B------:R-:W-:-:S03]  /*03e0*/  IMAD.WIDE.U32.X R20, R5, 0x2, R20, P1 ;  /* 0x0000000205147825 */ /* 0x000fc600008e0414 */
[----:B------:R-:W-:-:S04]  /*03f0*/  IADD3 R9, P1, PT, R4, -R20, RZ ;  /* 0x8000001404097210 */ /* 0x000fc80007f3e0ff */
[----:B------:R-:W-:-:S04]  /*0400*/  IADD3.X R8, PT, PT, R5, ~R21, RZ, P1, !PT ;  /* 0x8000001505087210 */ /* 0x000fc80000ffe4ff */
[--C-:B------:R-:W-:Y:S02]  /*0410*/  SHF.R.U64 R9, R9, 0x1, R8.reuse ;  /* 0x0000000109097819 */ /* 0x100fe40000001208 */
[----:B------:R-:W-:Y:S02]  /*0420*/  SHF.R.U32.HI R19, RZ, 0x1, R8 ;  /* 0x00000001ff137819 */ /* 0x000fe40000011608 */
[----:B------:R-:W-:-:S05]  /*0430*/  IADD3 R9, P1, PT, R9, R20, RZ ;  /* 0x0000001409097210 */ /* 0x000fca0007f3e0ff */
[----:B------:R-:W-:-:S05]  /*0440*/  IMAD.X R8, R19, 0x1, R21, P1 ;  /* 0x0000000113087824 */ /* 0x000fca00008e0615 */
[--C-:B------:R-:W-:Y:S02]  /*0450*/  SHF.R.U64 R9, R9, 0x1e, R8.reuse ;  /* 0x0000001e09097819 */ /* 0x100fe40000001208 */
[----:B------:R-:W-:-:S03]  /*0460*/  SHF.R.U32.HI R8, RZ, 0x1e, R8 ;  /* 0x0000001eff087819 */ /* 0x000fc60000011608 */
[----:B------:R-:W-:-:S04]  /*0470*/  IMAD.WIDE.U32 R18, R9, -0x7fffffff, R4 ;  /* 0x8000000109127825 */ /* 0x000fc800078e0004 */
[----:B------:R-:W-:-:S05]  /*0480*/  IMAD R8, R8, -0x7fffffff, RZ ;  /* 0x8000000108087824 */ /* 0x000fca00078e02ff */
[----:B------:R-:W-:-:S07]  /*0490*/  IADD3 R19, PT, PT, R19, -R9, R8 ;  /* 0x8000000913137210 */ /* 0x000fce0007ffe008 */
.L_x_77:
[----:B------:R-:W-:Y:S05]  /*04a0*/  BSYNC.RECONVERGENT B2 ;  /* 0x0000000000027941 */ /* 0x000fea0003800200 */
.L_x_76:
[----:B------:R-:W-:Y:S02]  /*04b0*/  ISETP.GT.U32.AND.EX P0, PT, R17, RZ, PT, P0 ;  /* 0x000000ff1100720c */ /* 0x000fe40003f04100 */
[--C-:B------:R-:W-:Y:S02]  /*04c0*/  SHF.R.U64 R14, R14, 0x1, R17.reuse ;  /* 0x000000010e0e7819 */ /* 0x100fe40000001211 */
[----:B------:R-:W-:Y:S02]  /*04d0*/  SHF.R.U32.HI R17, RZ, 0x1, R17 ;  /* 0x00000001ff117819 */ /* 0x000fe40000011611 */
[----:B------:R-:W-:Y:S02]  /*04e0*/  IADD3 R16, PT, PT, R3, -R7, R6 ;  /* 0x8000000703107210 */ /* 0x000fe40007ffe006 */
[----:B------:R-:W-:-:S05]  /*04f0*/  MOV R21, R2 ;  /* 0x0000000200157202 */ /* 0x000fca0000000f00 */
[----:B------:R-:W-:Y:S05]  /*0500*/  @P0 BRA `(.L_x_78) ;  /* 0xfffffffc00380947 */ /* 0x000fea000383ffff */
[----:B------:R-:W-:Y:S05]  /*0510*/  BSYNC.RECONVERGENT B1 ;  /* 0x0000000000017941 */ /* 0x000fea0003800200 */
.L_x_75:
[----:B------:R-:W-:-:S04]  /*0520*/  IMAD.HI.U32 R3, R18, 0x3, RZ ;  /* 0x0000000312037827 */ /* 0x000fc800078e00ff */
[----:B------:R-:W-:-:S05]  /*0530*/  IMAD.IADD R2, R18, 0x1, -R3 ;  /* 0x0000000112027824 */ /* 0x000fca00078e0a03 */
[----:B------:R-:W-:-:S04]  /*0540*/  LEA.HI R2, R2, R3, RZ, 0x1f ;  /* 0x0000000302027211 */ /* 0x000fc800078ff8ff */
[----:B------:R-:W-:-:S05]  /*0550*/  SHF.R.U32.HI R3, RZ, 0x1e, R2 ;  /* 0x0000001eff037819 */ /* 0x000fca0000011602 */
[----:B------:R-:W-:-:S07]  /*0560*/  IMAD R18, R3, -0x7fffffff, R18 ;  /* 0x8000000103127824 */ /* 0x000fce00078e0212 */
.L_x_74:
[----:B------:R-:W-:Y:S05]  /*0570*/  BSYNC.RECONVERGENT B0 ;  /* 0x0000000000007941 */ /* 0x000fea0003800200 */
.L_x_73:
[----:B------:R-:W-:Y:S01]  /*0580*/  IMAD.HI.U32 R2, R18, -0x4370ec6f, RZ ;  /* 0xbc8f139112027827 */ /* 0x000fe200078e00ff */
[----:B------:R-:W0:Y:S03]  /*0590*/  LDCU UR7, c[0x0][0x384] ;  /* 0x00007080ff0777ac */ /* 0x000e260008000800 */
[----:B------:R-:W-:Y:S01]  /*05a0*/  VIADD R13, R13, 0x1 ;  /* 0x000000010d0d7836 */ /* 0x000fe20000000000 */
[----:B------:R-:W-:Y:S01]  /*05b0*/  SHF.R.U32.HI R3, RZ, 0xf, R2 ;  /* 0x0000000fff037819 */ /* 0x000fe20000011602 */
[----:B------:R-:W1:Y:S04]  /*05c0*/  LDCU UR6, c[0x0][0x388] ;  /* 0x00007100ff0677ac */ /* 0x000e680008000800 */
[----:B------:R-:W-:-:S02]  /*05d0*/  IMAD R18, R3, -0xadc8, R18 ;  /* 0xffff523803127824 */ /* 0x000fc400078e0212 */
[----:B------:R-:W-:Y:S02]  /*05e0*/  IMAD R3, R3, 0xd47, RZ ;  /* 0x00000d4703037824 */ /* 0x000fe400078e02ff */
[----:B------:R-:W-:-:S03]  /*05f0*/  IMAD R18, R18, 0xbc8f, RZ ;  /* 0x0000bc8f12127824 */ /* 0x000fc600078e02ff */
[----:B------:R-:W-:Y:S02]  /*0600*/  LOP3.LUT R5, R3, 0x7fffffff, RZ, 0x3c, !PT ;  /* 0x7fffffff03057812 */ /* 0x000fe400078e3cff */
[----:B------:R-:W-:-:S13]  /*0610*/  ISETP.GE.U32.AND P0, PT, R18, R3, PT ;  /* 0x000000031200720c */ /* 0x000fda0003f06070 */
[----:B------:R-:W-:Y:S01]  /*0620*/  @P0 IADD3 R5, PT, PT, -R3, RZ, RZ ;  /* 0x000000ff03050210 */ /* 0x000fe20007ffe1ff */
[----:B------:R-:W-:Y:S01]  /*0630*/  IMAD.WIDE R2, R15, 0x4, R10 ;  /* 0x000000040f027825 */ /* 0x000fe200078e020a */
[----:B0-----:R-:W-:Y:S02]  /*0640*/  ISETP.NE.AND P0, PT, R13, UR7, PT ;  /* 0x000000070d007c0c */ /* 0x001fe4000bf05270 */
[----:B------:R-:W-:-:S04]  /*0650*/  IADD3 R5, PT, PT, R18, -0x1, R5 ;  /* 0xffffffff12057810 */ /* 0x000fc80007ffe005 */
[----:B------:R-:W-:-:S05]  /*0660*/  I2FP.F32.U32 R5, R5 ;  /* 0x0000000500057245 */ /* 0x000fca0000201000 */
[----:B------:R-:W-:-:S04]  /*0670*/  FMUL R5, R5, 4.6566128730773925781e-10 ;  /* 0x3000000005057820 */ /* 0x000fc80000400000 */
[----:B-1----:R-:W-:-:S05]  /*0680*/  FFMA R5, R12, R5, UR6 ;  /* 0x000000060c057e23 */ /* 0x002fca0008000005 */
[----:B------:R0:W-:Y:S01]  /*0690*/  STG.E desc[UR4][R2.64], R5 ;  /* 0x0000000502007986 */ /* 0x0001e2000c101904 */
[----:B------:R-:W-:Y:S05]  /*06a0*/  @!P0 EXIT ;  /* 0x000000000000894d */ /* 0x000fea0003800000 */
[----:B------:R-:W-:Y:S05]  /*06b0*/  BRA `(.L_x_79) ;  /* 0xfffffff800a07947 */ /* 0x000fea000383ffff */
.L_x_72:
[----:B------:R-:W-:-:S13]  /*06c0*/  ISETP.GE.AND P0, PT, R7, 0x1, PT ;  /* 0x000000010700780c */ /* 0x000fda0003f06270 */
[----:B------:R-:W-:Y:S05]  /*06d0*/  @!P0 EXIT ;  /* 0x000000000000894d */ /* 0x000fea0003800000 */
[----:B------:R-:W0:Y:S01]  /*06e0*/  LDC.64 R2, c[0x0][0x388] ;  /* 0x0000e200ff027b82 */ /* 0x000e220000000a00 */
[----:B------:R-:W1:Y:S01]  /*06f0*/  S2R R20, SR_TID.X ;  /* 0x0000000000147919 */ /* 0x000e620000002100 */
[----:B------:R-:W-:Y:S02]  /*0700*/  HFMA2 R9, -RZ, RZ, 0, 0 ;  /* 0x00000000ff097431 */ /* 0x000fe400000001ff */
[----:B01----:R-:W-:-:S07]  /*0710*/  FADD R8, R3, -R2 ;  /* 0x8000000203087221 */ /* 0x003fce0000000000 */
.L_x_88:
        /* <DEDUP_REMOVED lines=9> */
[----:B------:R-:W-:-:S03]  /*07b0*/  MOV R2, 0x1 ;  /* 0x0000000100027802 */ /* 0x000fc60000000f00 */
[----:B------:R-:W-:-:S13]  /*07c0*/  ISETP.NE.AND P0, PT, R6, RZ, PT ;  /* 0x000000ff0600720c */ /* 0x000fda0003f05270 */
[----:B------:R-:W-:Y:S05]  /*07d0*/  @!P0 BRA `(.L_x_83) ;  /* 0x0000000000f88947 */ /* 0x000fea0003800000 */
[----:B------:R-:W-:Y:S01]  /*07e0*/  HFMA2 R4, -RZ, RZ, 0, -1.1396484375 ;  /* 0x0000bc8fff047431 */ /* 0x000fe200000001ff */
[----:B------:R-:W-:Y:S01]  /*07f0*/  BSSY.RECONVERGENT B2, `(.L_x_84) ;  /* 0x0000037000027945 */ /* 0x000fe20003800200 */
[----:B------:R-:W-:Y:S01]  /*0800*/  IMAD.MOV.U32 R5, RZ, RZ, RZ ;  /* 0x000000ffff057224 */ /* 0x000fe200078e00ff */
[----:B------:R-:W-:Y:S01]  /*0810*/  MOV R2, 0x1 ;  /* 0x0000000100027802 */ /* 0x000fe20000000f00 */
[----:B------:R-:W-:Y:S02]  /*0820*/  IMAD.MOV.U32 R3, RZ, RZ, RZ ;  /* 0x000000ffff037224 */ /* 0x000fe400078e00ff */
[----:B------:R-:W-:-:S07]  /*0830*/  IMAD.MOV.U32 R0, RZ, RZ, RZ ;  /* 0x000000ffff007224 */ /* 0x000fce00078e00ff */
.L_x_87:
        /* <DEDUP_REMOVED lines=43> */
.L_x_86:
[----:B------:R-:W-:Y:S05]  /*0af0*/  BSYNC.RECONVERGENT B3 ;  /* 0x0000000000037941 */ /* 0x000fea0003800200 */
.L_x_85:
[----:B------:R-:W-:Y:S02]  /*0b00*/  ISETP.GT.U32.AND.EX P0, PT, R5, RZ, PT, P0 ;  /* 0x000000ff0500720c */ /* 0x000fe40003f04100 */
[--C-:B------:R-:W-:Y:S02]  /*0b10*/  SHF.R.U64 R6, R6, 0x1, R5.reuse ;  /* 0x0000000106067819 */ /* 0x100fe40000001205 */
[----:B------:R-:W-:Y:S02]  /*0b20*/  SHF.R.U32.HI R5, RZ, 0x1, R5 ;  /* 0x00000001ff057819 */ /* 0x000fe40000011605 */
[----:B------:R-:W-:Y:S02]  /*0b30*/  IADD3 R3, PT, PT, R19, -R13, R12 ;  /* 0x8000000d13037210 */ /* 0x000fe40007ffe00c */
[----:B------:R-:W-:-:S05]  /*0b40*/  MOV R4, R18 ;  /* 0x0000001200047202 */ /* 0x000fca0000000f00 */
[----:B------:R-:W-:Y:S05]  /*0b50*/  @P0 BRA `(.L_x_87) ;  /* 0xfffffffc00380947 */ /* 0x000fea000383ffff */
[----:B------:R-:W-:Y:S05]  /*0b60*/  BSYNC.RECONVERGENT B2 ;  /* 0x0000000000027941 */ /* 0x000fea0003800200 */
.L_x_84:
[----:B------:R-:W-:-:S04]  /*0b70*/  IMAD.HI.U32 R3, R2, 0x3, RZ ;  /* 0x0000000302037827 */ /* 0x000fc800078e00ff */
[----:B------:R-:W-:-:S05]  /*0b80*/  IMAD.IADD R0, R2, 0x1, -R3 ;  /* 0x0000000102007824 */ /* 0x000fca00078e0a03 */
[----:B------:R-:W-:-:S04]  /*0b90*/  LEA.HI R0, R0, R3, RZ, 0x1f ;  /* 0x0000000300007211 */ /* 0x000fc800078ff8ff */
[----:B------:R-:W-:-:S05]  /*0ba0*/  SHF.R.U32.HI R3, RZ, 0x1e, R0 ;  /* 0x0000001eff037819 */ /* 0x000fca0000011600 */
[----:B------:R-:W-:-:S07]  /*0bb0*/  IMAD R2, R3, -0x7fffffff, R2 ;  /* 0x8000000103027824 */ /* 0x000fce00078e0202 */
.L_x_83:
[----:B------:R-:W-:Y:S05]  /*0bc0*/  BSYNC.RECONVERGENT B1 ;  /* 0x0000000000017941 */ /* 0x000fea0003800200 */
.L_x_82:
        /* <DEDUP_REMOVED lines=15> */
.L_x_81:
[----:B------:R-:W-:Y:S05]  /*0cc0*/  BSYNC.RECONVERGENT B0 ;  /* 0x0000000000007941 */ /* 0x000fea0003800200 */
.L_x_80:
[----:B------:R-:W-:Y:S05]  /*0cd0*/  @P2 BRA `(.L_x_88) ;  /* 0xfffffff800902947 */ /* 0x000fea000383ffff */
[----:B------:R-:W-:Y:S05]  /*0ce0*/  EXIT ;  /* 0x000000000000794d */ /* 0x000fea0003800000 */
.L_x_89:
        /* <DEDUP_REMOVED lines=9> */
.L_x_98:


//--------------------- .text._ZN3cub18CUB_300001_SM_10006detail8for_each13static_kernelINS2_12policy_hub_t12policy_500_tEmN6thrust24THRUST_300001_SM_1000_NS8cuda_cub20__uninitialized_fill7functorINS7_10device_ptrIfEEfEEEEvT0_T1_ --------------------------
	.section	.text._ZN3cub18CUB_300001_SM_10006detail8for_each13static_kernelINS2_12policy_hub_t12policy_500_tEmN6thrust24THRUST_300001_SM_1000_NS8cuda_cub20__uninitialized_fill7functorINS7_10device_ptrIfEEfEEEEvT0_T1_,"ax",@progbits
	.align	128
        .global         _ZN3cub18CUB_300001_SM_10006detail8for_each13static_kernelINS2_12policy_hub_t12policy_500_tEmN6thrust24THRUST_300001_SM_1000_NS8cuda_cub20__uninitialized_fill7functorINS7_10device_ptrIfEEfEEEEvT0_T1_
        .type           _ZN3cub18CUB_300001_SM_10006detail8for_each13static_kernelINS2_12policy_hub_t12policy_500_tEmN6thrust24THRUST_300001_SM_1000_NS8cuda_cub20__uninitialized_fill7functorINS7_10device_ptrIfEEfEEEEvT0_T1_,@function
        .size           _ZN3cub18CUB_300001_SM_10006detail8for_each13static_kernelINS2_12policy_hub_t12policy_500_tEmN6thrust24THRUST_300001_SM_1000_NS8cuda_cub20__uninitialized_fill7functorINS7_10device_ptrIfEEfEEEEvT0_T1_,(.L_x_99 - _ZN3cub18CUB_300001_SM_10006detail8for_each13static_kernelINS2_12policy_hub_t12policy_500_tEmN6thrust24THRUST_300001_SM_1000_NS8cuda_cub20__uninitialized_fill7functorINS7_10device_ptrIfEEfEEEEvT0_T1_)
        .other          _ZN3cub18CUB_300001_SM_10006detail8for_each13static_kernelINS2_12policy_hub_t12policy_500_tEmN6thrust24THRUST_300001_SM_1000_NS8cuda_cub20__uninitialized_fill7functorINS7_10device_ptrIfEEfEEEEvT0_T1_,@"STO_CUDA_ENTRY STV_DEFAULT"
_ZN3cub18CUB_300001_SM_10006detail8for_each13static_kernelINS2_12policy_hub_t12policy_500_tEmN6thrust24THRUST_300001_SM_1000_NS8cuda_cub20__uninitialized_fill7functorINS7_10device_ptrIfEEfEEEEvT0_T1_:
.text._ZN3cub18CUB_300001_SM_10006detail8for_each13static_kernelINS2_12policy_hub_t12policy_500_tEmN6thrust24THRUST_300001_SM_1000_NS8cuda_cub20__uninitialized_fill7functorINS7_10device_ptrIfEEfEEEEvT0_T1_:
[----:B------:R-:W-:Y:S08]  /*0000*/  LDC R1, c[0x0][0x37c] ;  /* 0x0000df00ff017b82 */ /* 0x000ff00000000800 */
[----:B------:R-:W0:Y:S01]  /*0010*/  S2UR UR4, SR_CTAID.X ;  /* 0x00000000000479c3 */ /* 0x000e220000002500 */
[----:B------:R-:W1:Y:S01]  /*0020*/  LDCU.64 UR6, c[0x0][0x380] ;  /* 0x00007000ff0677ac */ /* 0x000e620008000a00 */
[----:B------:R-:W2:Y:S01]  /*0030*/  LDCU.64 UR8, c[0x0][0x358] ;  /* 0x00006b00ff0877ac */ /* 0x000ea20008000a00 */
[----:B0-----:R-:W-:-:S04]  /*0040*/  UIMAD.WIDE.U32 UR4, UR4, 0x200, URZ ;  /* 0x00000200040478a5 */ /* 0x001fc8000f8e00ff */
[----:B-1----:R-:W-:-:S04]  /*0050*/  UIADD3 UR6, UP0, UPT, -UR4, UR6, URZ ;  /* 0x0000000604067290 */ /* 0x002fc8000ff1e1ff */
[----:B------:R-:W-:Y:S02]  /*0060*/  UIADD3.X UR7, UPT, UPT, ~UR5, UR7, URZ, UP0, !UPT ;  /* 0x0000000705077290 */ /* 0x000fe400087fe5ff */
[----:B------:R-:W-:-:S04]  /*0070*/  UISETP.GE.U32.AND UP0, UPT, UR6, 0x200, UPT ;  /* 0x000002000600788c */ /* 0x000fc8000bf06070 */
[----:B------:R-:W-:-:S09]  /*0080*/  UISETP.GE.U32.AND.EX UP0, UPT, UR7, URZ, UPT, UP0 ;  /* 0x000000ff0700728c */ /* 0x000fd2000bf06100 */
[----:B--2---:R-:W-:Y:S05]  /*0090*/  BRA.U !UP0, `(.L_x_90) ;  /* 0x0000000108287547 */ /* 0x004fea000b800000 */
[----:B------:R-:W0:Y:S01]  /*00a0*/  S2R R0, SR_TID.X ;  /* 0x0000000000007919 */ /* 0x000e220000002100 */
[----:B------:R-:W1:Y:S01]  /*00b0*/  LDCU.64 UR6, c[0x0][0x388] ;  /* 0x00007100ff0677ac */ /* 0x000e620008000a00 */
[----:B------:R-:W2:Y:S01]  /*00c0*/  LDC R5, c[0x0][0x390] ;  /* 0x0000e400ff057b82 */ /* 0x000ea20000000800 */
[----:B0-----:R-:W-:-:S05]  /*00d0*/  IADD3 R0, P0, PT, R0, UR4, RZ ;  /* 0x0000000400007c10 */ /* 0x001fca000ff1e0ff */
[----:B------:R-:W-:Y:S01]  /*00e0*/  IMAD.X R3, RZ, RZ, UR5, P0 ;  /* 0x00000005ff037e24 */ /* 0x000fe200080e06ff */
[----:B-1----:R-:W-:-:S04]  /*00f0*/  LEA R2, P0, R0, UR6, 0x2 ;  /* 0x0000000600027c11 */ /* 0x002fc8000f8010ff */
[----:B------:R-:W-:-:S05]  /*0100*/  LEA.HI.X R3, R0, UR7, R3, 0x2, P0 ;  /* 0x0000000700037c11 */ /* 0x000fca00080f1403 */
[----:B--2---:R-:W-:Y:S04]  /*0110*/  STG.E desc[UR8][R2.64], R5 ;  /* 0x0000000502007986 */ /* 0x004fe8000c101908 */
[----:B------:R-:W-:Y:S01]  /*0120*/  STG.E desc[UR8][R2.64+0x400], R5 ;  /* 0x0004000502007986 */ /* 0x000fe2000c101908 */
[----:B------:R-:W-:Y:S05]  /*0130*/  EXIT ;  /* 0x000000000000794d */ /* 0x000fea0003800000 */
.L_x_90:
[----:B------:R-:W0:Y:S01]  /*0140*/  S2R R0, SR_TID.X ;  /* 0x0000000000007919 */ /* 0x000e220000002100 */
[----:B------:R-:W-:Y:S01]  /*0150*/  IMAD.U32 R2, RZ, RZ, UR7 ;  /* 0x00000007ff027e24 */ /* 0x000fe2000f8e00ff */
[----:B------:R-:W1:Y:S01]  /*0160*/  LDCU.64 UR10, c[0x0][0x388] ;  /* 0x00007100ff0a77ac */ /* 0x000e620008000a00 */
[----:B------:R-:W-:Y:S01]  /*0170*/  IMAD.U32 R4, RZ, RZ, UR7 ;  /* 0x00000007ff047e24 */ /* 0x000fe2000f8e00ff */
[----:B0-----:R-:W-:-:S04]  /*0180*/  ISETP.LT.U32.AND P0, PT, R0, UR6, PT ;  /* 0x0000000600007c0c */ /* 0x001fc8000bf01070 */
[----:B------:R-:W-:Y:S01]  /*0190*/  ISETP.GT.U32.AND.EX P0, PT, R2, RZ, PT, P0 ;  /* 0x000000ff0200720c */ /* 0x000fe20003f04100 */
[C---:B------:R-:W-:Y:S01]  /*01a0*/  VIADD R2, R0.reuse, 0x100 ;  /* 0x0000010000027836 */ /* 0x040fe20000000000 */
[----:B------:R-:W-:-:S04]  /*01b0*/  IADD3 R0, P2, PT, R0, UR4, RZ ;  /* 0x0000000400007c10 */ /* 0x000fc8000ff5e0ff */
[----:B------:R-:W-:Y:S01]  /*01c0*/  ISETP.LT.U32.AND P1, PT, R2, UR6, PT ;  /* 0x0000000602007c0c */ /* 0x000fe2000bf21070 */
[----:B------:R-:W-:Y:S01]  /*01d0*/  IMAD.X R3, RZ, RZ, UR5, P2 ;  /* 0x00000005ff037e24 */ /* 0x000fe200090e06ff */
[----:B-1----:R-:W-:Y:S02]  /*01e0*/  LEA R2, P2, R0, UR10, 0x2 ;  /* 0x0000000a00027c11 */ /* 0x002fe4000f8410ff */
[----:B------:R-:W-:Y:S02]  /*01f0*/  ISETP.GT.U32.AND.EX P1, PT, R4, RZ, PT, P1 ;  /* 0x000000ff0400720c */ /* 0x000fe40003f24110 */
[----:B------:R-:W-:Y:S01]  /*0200*/  LEA.HI.X R3, R0, UR11, R3, 0x2, P2 ;  /* 0x0000000b00037c11 */ /* 0x000fe200090f1403 */
[----:B------:R-:W0:Y:S04]  /*0210*/  @P0 LDC R5, c[0x0][0x390] ;  /* 0x0000e400ff050b82 */ /* 0x000e280000000800 */
[----:B0-----:R0:W-:Y:S06]  /*0220*/  @P0 STG.E desc[UR8][R2.64], R5 ;  /* 0x0000000502000986 */ /* 0x0011ec000c101908 */
[----:B------:R-:W-:Y:S05]  /*0230*/  @!P1 EXIT ;  /* 0x000000000000994d */ /* 0x000fea0003800000 */
[----:B0-----:R-:W0:Y:S02]  /*0240*/  LDC R5, c[0x0][0x390] ;  /* 0x0000e400ff057b82 */ /* 0x001e240000000800 */
[----:B0-----:R-:W-:Y:S01]  /*0250*/  STG.E desc[UR8][R2.64+0x400], R5 ;  /* 0x0004000502007986 */ /* 0x001fe2000c101908 */
[----:B------:R-:W-:Y:S05]  /*0260*/  EXIT ;  /* 0x000000000000794d */ /* 0x000fea0003800000 */
.L_x_91:
        /* <DEDUP_REMOVED lines=9> */
.L_x_99:


//--------------------- .text._ZN3cub18CUB_300001_SM_10006detail11EmptyKernelIvEEvv --------------------------
	.section	.text._ZN3cub18CUB_300001_SM_10006detail11EmptyKernelIvEEvv,"ax",@progbits
	.align	128
        .global         _ZN3cub18CUB_300001_SM_10006detail11EmptyKernelIvEEvv
        .type           _ZN3cub18CUB_300001_SM_10006detail11EmptyKernelIvEEvv,@function
        .size           _ZN3cub18CUB_300001_SM_10006detail11EmptyKernelIvEEvv,(.L_x_100 - _ZN3cub18CUB_300001_SM_10006detail11EmptyKernelIvEEvv)
        .other          _ZN3cub18CUB_300001_SM_10006detail11EmptyKernelIvEEvv,@"STO_CUDA_ENTRY STV_DEFAULT"
_ZN3cub18CUB_300001_SM_10006detail11EmptyKernelIvEEvv:
.text._ZN3cub18CUB_300001_SM_10006detail11EmptyKernelIvEEvv:
[----:B------:R-:W-:Y:S01]  /*0000*/  LDC R1, c[0x0][0x37c] ;  /* 0x0000df00ff017b82 */ /* 0x000fe20000000800 */
[----:B------:R-:W-:Y:S05]  /*0010*/  EXIT ;  /* 0x000000000000794d */ /* 0x000fea0003800000 */
.L_x_92:
        /* <DEDUP_REMOVED lines=14> */
.L_x_100:


//--------------------- .nv.shared._ZN3cub18CUB_300001_SM_10006detail9transform16transform_kernelINS2_10policy_hubILb0EN4cuda3std3__45tupleIJN6thrust24THRUST_300001_SM_1000_NS6detail15normal_iteratorINSA_10device_ptrIfEEEESF_EEEE10policy1000ElNS7_4plusIfEESF_JPfSL_EEEvT0_iT1_T2_DpNS2_10kernel_argIT3_EE --------------------------
	.section	.nv.shared._ZN3cub18CUB_300001_SM_10006detail9transform16transform_kernelINS2_10policy_hubILb0EN4cuda3std3__45tupleIJN6thrust24THRUST_300001_SM_1000_NS6detail15normal_iteratorINSA_10device_ptrIfEEEESF_EEEE10policy1000ElNS7_4plusIfEESF_JPfSL_EEEvT0_iT1_T2_DpNS2_10kernel_argIT3_EE,"aw",@nobits
	.sectionflags	@""
	.align	128
.nv.shared._ZN3cub18CUB_300001_SM_10006detail9transform16transform_kernelINS2_10policy_hubILb0EN4cuda3std3__45tupleIJN6thrust24THRUST_300001_SM_1000_NS6detail15normal_iteratorINSA_10device_ptrIfEEEESF_EEEE10policy1000ElNS7_4plusIfEESF_JPfSL_EEEvT0_iT1_T2_DpNS2_10kernel_argIT3_EE:
	.zero		1152


//--------------------- .nv.shared.reserved.0     --------------------------
	.section	.nv.shared.reserved.0,"aw",@nobits
	.weak		__nv_reservedSMEM_offset_0_alias
	.size		__nv_reservedSMEM_offset_0_alias, 0, 64
	.other		__nv_reservedSMEM_offset_0_alias,@"STO_CUDA_RESERVED_SHARED STV_DEFAULT"
__nv_reservedSMEM_offset_0_alias:
	.zero		0
	.zero		64


//--------------------- .nv.global                --------------------------
	.section	.nv.global,"aw",@nobits
.nv.global:
	.type		_ZN30_INTERNAL_ecd1f844_4_k_cu_main6thrust24THRUST_300001_SM_1000_NS3seqE,@object
	.size		_ZN30_INTERNAL_ecd1f844_4_k_cu_main6thrust24THRUST_300001_SM_1000_NS3seqE,(_ZN30_INTERNAL_ecd1f844_4_k_cu_main4cuda3std3__48in_placeE - _ZN30_INTERNAL_ecd1f844_4_k_cu_main6thrust24THRUST_300001_SM_1000_NS3seqE)
_ZN30_INTERNAL_ecd1f844_4_k_cu_main6thrust24THRUST_300001_SM_1000_NS3seqE:
	.zero		1
	.type		_ZN30_INTERNAL_ecd1f844_4_k_cu_main4cuda3std3__48in_placeE,@object
	.size		_ZN30_INTERNAL_ecd1f844_4_k_cu_main4cuda3std3__48in_placeE,(_ZN30_INTERNAL_ecd1f844_4_k_cu_main4cuda3std6ranges3__45__cpo4sizeE - _ZN30_INTERNAL_ecd1f844_4_k_cu_main4cuda3std3__48in_placeE)
_ZN30_INTERNAL_ecd1f844_4_k_cu_main4cuda3std3__48in_placeE:
	.zero		1
	.type		_ZN30_INTERNAL_ecd1f844_4_k_cu_main4cuda3std6ranges3__45__cpo4sizeE,@object
	.size		_ZN30_INTERNAL_ecd1f844_4_k_cu_main4cuda3std6ranges3__45__cpo4sizeE,(_ZN30_INTERNAL_ecd1f844_4_k_cu_main6thrust24THRUST_300001_SM_1000_NS12placeholders2_3E - _ZN30_INTERNAL_ecd1f844_4_k_cu_main4cuda3std6ranges3__45__cpo4sizeE)
_ZN30_INTERNAL_ecd1f844_4_k_cu_main4cuda3std6ranges3__45__cpo4sizeE:
	.zero		1
	.type		_ZN30_INTERNAL_ecd1f844_4_k_cu_main6thrust24THRUST_300001_SM_1000_NS12placeholders2_3E,@object
	.size		_ZN30_INTERNAL_ecd1f844_4_k_cu_main6thrust24THRUST_300001_SM_1000_NS12placeholders2_3E,(_ZN30_INTERNAL_ecd1f844_4_k_cu_main4cuda3std3__45__cpo6cbeginE - _ZN30_INTERNAL_ecd1f844_4_k_cu_main6thrust24THRUST_300001_SM_1000_NS12placeholders2_3E)
_ZN30_INTERNAL_ecd1f844_4_k_cu_main6thrust24THRUST_300001_SM_1000_NS12placeholders2_3E:
	.zero		1
	.type		_ZN30_INTERNAL_ecd1f844_4_k_cu_main4cuda3std3__45__cpo6cbeginE,@object
	.size		_ZN30_INTERNAL_ecd1f844_4_k_cu_main4cuda3std3__45__cpo6cbeginE,(_ZN30_INTERNAL_ecd1f844_4_k_cu_main4cuda3std6ranges3__45__cpo6cbeginE - _ZN30_INTERNAL_ecd1f844_4_k_cu_main4cuda3std3__45__cpo6cbeginE)
_ZN30_INTERNAL_ecd1f844_4_k_cu_main4cuda3std3__45__cpo6cbeginE:
	.zero		1
	.type		_ZN30_INTERNAL_ecd1f844_4_k_cu_main4cuda3std6ranges3__45__cpo6cbeginE,@object
	.size		_ZN30_INTERNAL_ecd1f844_4_k_cu_main4cuda3std6ranges3__45__cpo6cbeginE,(_ZN30_INTERNAL_ecd1f844_4_k_cu_main6thrust24THRUST_300001_SM_1000_NS12placeholders2_7E - _ZN30_INTERNAL_ecd1f844_4_k_cu_main4cuda3std6ranges3__45__cpo6cbeginE)
_ZN30_INTERNAL_ecd1f844_4_k_cu_main4cuda3std6ranges3__45__cpo6cbeginE:
	.zero		1
	.type		_ZN30_INTERNAL_ecd1f844_4_k_cu_main6thrust24THRUST_300001_SM_1000_NS12placeholders2_7E,@object
	.size		_ZN30_INTERNAL_ecd1f844_4_k_cu_main6thrust24THRUST_300001_SM_1000_NS12placeholders2_7E,(_ZN30_INTERNAL_ecd1f844_4_k_cu_main4cuda3std3__45__cpo7crbeginE - _ZN30_INTERNAL_ecd1f844_4_k_cu_main6thrust24THRUST_300001_SM_1000_NS12placeholders2_7E)
_ZN30_INTERNAL_ecd1f844_4_k_cu_main6thrust24THRUST_300001_SM_1000_NS12placeholders2_7E:
	.zero		1
	.type		_ZN30_INTERNAL_ecd1f844_4_k_cu_main4cuda3std3__45__cpo7crbeginE,@object
	.size		_ZN30_INTERNAL_ecd1f844_4_k_cu_main4cuda3std3__45__cpo7crbeginE,(_ZN30_INTERNAL_ecd1f844_4_k_cu_main4cuda3std6ranges3__45__cpo4nextE - _ZN30_INTERNAL_ecd1f844_4_k_cu_main4cuda3std3__45__cpo7crbeginE)
_ZN30_INTERNAL_ecd1f844_4_k_cu_main4cuda3std3__45__cpo7crbeginE:
	.zero		1
	.type		_ZN30_INTERNAL_ecd1f844_4_k_cu_main4cuda3std6ranges3__45__cpo4nextE,@object
	.size		_ZN30_INTERNAL_ecd1f844_4_k_cu_main4cuda3std6ranges3__45__cpo4nextE,(_ZN30_INTERNAL_ecd1f844_4_k_cu_main4cuda3std6ranges3__45__cpo4swapE - _ZN30_INTERNAL_ecd1f844_4_k_cu_main4cuda3std6ranges3__45__cpo4nextE)
_ZN30_INTERNAL_ecd1f844_4_k_cu_main4cuda3std6ranges3__45__cpo4nextE:
	.zero		1
	.type		_ZN30_INTERNAL_ecd1f844_4_k_cu_main4cuda3std6ranges3__45__cpo4swapE,@object
	.size		_ZN30_INTERNAL_ecd1f844_4_k_cu_main4cuda3std6ranges3__45__cpo4swapE,(_ZN30_INTERNAL_ecd1f844_4_k_cu_main6thrust24THRUST_300001_SM_1000_NS8cuda_cub10par_nosyncE - _ZN30_INTERNAL_ecd1f844_4_k_cu_main4cuda3std6ranges3__45__cpo4swapE)
_ZN30_INTERNAL_ecd1f844_4_k_cu_main4cuda3std6ranges3__45__cpo4swapE:
	.zero		1
	.type		_ZN30_INTERNAL_ecd1f844_4_k_cu_main6thrust24THRUST_300001_SM_1000_NS8cuda_cub10par_nosyncE,@object
	.size		_ZN30_INTERNAL_ecd1f844_4_k_cu_main6thrust24THRUST_300001_SM_1000_NS8cuda_cub10par_nosyncE,(_ZN30_INTERNAL_ecd1f844_4_k_cu_main6thrust24THRUST_300001_SM_1000_NS12placeholders2_9E - _ZN30_INTERNAL_ecd1f844_4_k_cu_main6thrust24THRUST_300001_SM_1000_NS8cuda_cub10par_nosyncE)
_ZN30_INTERNAL_ecd1f844_4_k_cu_main6thrust24THRUST_300001_SM_1000_NS8cuda_cub10par_nosyncE:
	.zero		1
	.type		_ZN30_INTERNAL_ecd1f844_4_k_cu_main6thrust24THRUST_300001_SM_1000_NS12placeholders2_9E,@object
	.size		_ZN30_INTERNAL_ecd1f844_4_k_cu_main6thrust24THRUST_300001_SM_1000_NS12placeholders2_9E,(_ZN30_INTERNAL_ecd1f844_4_k_cu_main4cuda3std3__432_GLOBAL__N__ecd1f844_4_k_cu_main6ignoreE - _ZN30_INTERNAL_ecd1f844_4_k_cu_main6thrust24THRUST_300001_SM_1000_NS12placeholders2_9E)
_ZN30_INTERNAL_ecd1f844_4_k_cu_main6thrust24THRUST_300001_SM_1000_NS12placeholders2_9E:
	.zero		1
	.type		_ZN30_INTERNAL_ecd1f844_4_k_cu_main4cuda3std3__432_GLOBAL__N__ecd1f844_4_k_cu_main6ignoreE,@object
	.size		_ZN30_INTERNAL_ecd1f844_4_k_cu_main4cuda3std3__432_GLOBAL__N__ecd1f844_4_k_cu_main6ignoreE,(_ZN30_INTERNAL_ecd1f844_4_k_cu_main4cuda3std6ranges3__45__cpo4dataE - _ZN30_INTERNAL_ecd1f844_4_k_cu_main4cuda3std3__432_GLOBAL__N__ecd1f844_4_k_cu_main6ignoreE)
_ZN30_INTERNAL_ecd1f844_4_k_cu_main4cuda3std3__432_GLOBAL__N__ecd1f844_4_k_cu_main6ignoreE:
	.zero		1
	.type		_ZN30_INTERNAL_ecd1f844_4_k_cu_main4cuda3std6ranges3__45__cpo4dataE,@object
	.size		_ZN30_INTERNAL_ecd1f844_4_k_cu_main4cuda3std6ranges3__45__cpo4dataE,(_ZN30_INTERNAL_ecd1f844_4_k_cu_main6thrust24THRUST_300001_SM_1000_NS12placeholders2_1E - _ZN30_INTERNAL_ecd1f844_4_k_cu_main4cuda3std6ranges3__45__cpo4dataE)
_ZN30_INTERNAL_ecd1f844_4_k_cu_main4cuda3std6ranges3__45__cpo4dataE:
	.zero		1
	.type		_ZN30_INTERNAL_ecd1f844_4_k_cu_main6thrust24THRUST_300001_SM_1000_NS12placeholders2_1E,@object
	.size		_ZN30_INTERNAL_ecd1f844_4_k_cu_main6thrust24THRUST_300001_SM_1000_NS12placeholders2_1E,(_ZN30_INTERNAL_ecd1f844_4_k_cu_main4cuda3std3__45__cpo5beginE - _ZN30_INTERNAL_ecd1f844_4_k_cu_main6thrust24THRUST_300001_SM_1000_NS12placeholders2_1E)
_ZN30_INTERNAL_ecd1f844_4_k_cu_main6thrust24THRUST_300001_SM_1000_NS12placeholders2_1E:
	.zero		1
	.type		_ZN30_INTERNAL_ecd1f844_4_k_cu_main4cuda3std3__45__cpo5beginE,@object
	.size		_ZN30_INTERNAL_ecd1f844_4_k_cu_main4cuda3std3__45__cpo5beginE,(_ZN30_INTERNAL_ecd1f844_4_k_cu_main4cuda3std6ranges3__45__cpo5beginE - _ZN30_INTERNAL_ecd1f844_4_k_cu_main4cuda3std3__45__cpo5beginE)
_ZN30_INTERNAL_ecd1f844_4_k_cu_main4cuda3std3__45__cpo5beginE:
	.zero		1
	.type		_ZN30_INTERNAL_ecd1f844_4_k_cu_main4cuda3std6ranges3__45__cpo5beginE,@object
	.size		_ZN30_INTERNAL_ecd1f844_4_k_cu_main4cuda3std6ranges3__45__cpo5beginE,(_ZN30_INTERNAL_ecd1f844_4_k_cu_main6thrust24THRUST_300001_SM_1000_NS12placeholders2_5E - _ZN30_INTERNAL_ecd1f844_4_k_cu_main4cuda3std6ranges3__45__cpo5beginE)
_ZN30_INTERNAL_ecd1f844_4_k_cu_main4cuda3std6ranges3__45__cpo5beginE:
	.zero		1
	.type		_ZN30_INTERNAL_ecd1f844_4_k_cu_main6thrust24THRUST_300001_SM_1000_NS12placeholders2_5E,@object
	.size		_ZN30_INTERNAL_ecd1f844_4_k_cu_main6thrust24THRUST_300001_SM_1000_NS12placeholders2_5E,(_ZN30_INTERNAL_ecd1f844_4_k_cu_main4cuda3std3__45__cpo6rbeginE - _ZN30_INTERNAL_ecd1f844_4_k_cu_main6thrust24THRUST_300001_SM_1000_NS12placeholders2_5E)
_ZN30_INTERNAL_ecd1f844_4_k_cu_main6thrust24THRUST_300001_SM_1000_NS12placeholders2_5E:
	.zero		1
	.type		_ZN30_INTERNAL_ecd1f844_4_k_cu_main4cuda3std3__45__cpo6rbeginE,@object
	.size		_ZN30_INTERNAL_ecd1f844_4_k_cu_main4cuda3std3__45__cpo6rbeginE,(_ZN30_INTERNAL_ecd1f844_4_k_cu_main4cuda3std6ranges3__45__cpo7advanceE - _ZN30_INTERNAL_ecd1f844_4_k_cu_main4cuda3std3__45__cpo6rbeginE)
_ZN30_INTERNAL_ecd1f844_4_k_cu_main4cuda3std3__45__cpo6rbeginE:
	.zero		1
	.type		_ZN30_INTERNAL_ecd1f844_4_k_cu_main4cuda3std6ranges3__45__cpo7advanceE,@object
	.size		_ZN30_INTERNAL_ecd1f844_4_k_cu_main4cuda3std6ranges3__45__cpo7advanceE,(_ZN30_INTERNAL_ecd1f844_4_k_cu_main4cuda3std3__47nulloptE - _ZN30_INTERNAL_ecd1f844_4_k_cu_main4cuda3std6ranges3__45__cpo7advanceE)
_ZN30_INTERNAL_ecd1f844_4_k_cu_main4cuda3std6ranges3__45__cpo7advanceE:
	.zero		1
	.type		_ZN30_INTERNAL_ecd1f844_4_k_cu_main4cuda3std3__47nulloptE,@object
	.size		_ZN30_INTERNAL_ecd1f844_4_k_cu_main4cuda3std3__47nulloptE,(_ZN30_INTERNAL_ecd1f844_4_k_cu_main4cuda3std6ranges3__45__cpo8distanceE - _ZN30_INTERNAL_ecd1f844_4_k_cu_main4cuda3std3__47nulloptE)
_ZN30_INTERNAL_ecd1f844_4_k_cu_main4cuda3std3__47nulloptE:
	.zero		1
	.type		_ZN30_INTERNAL_ecd1f844_4_k_cu_main4cuda3std6ranges3__45__cpo8distanceE,@object
	.size		_ZN30_INTERNAL_ecd1f844_4_k_cu_main4cuda3std6ranges3__45__cpo8distanceE,(_ZN30_INTERNAL_ecd1f844_4_k_cu_main6thrust24THRUST_300001_SM_1000_NS12placeholders3_10E - _ZN30_INTERNAL_ecd1f844_4_k_cu_main4cuda3std6ranges3__45__cpo8distanceE)
_ZN30_INTERNAL_ecd1f844_4_k_cu_main4cuda3std6ranges3__45__cpo8distanceE:
	.zero		1
	.type		_ZN30_INTERNAL_ecd1f844_4_k_cu_main6thrust24THRUST_300001_SM_1000_NS12placeholders3_10E,@object
	.size		_ZN30_INTERNAL_ecd1f844_4_k_cu_main6thrust24THRUST_300001_SM_1000_NS12placeholders3_10E,(_ZN30_INTERNAL_ecd1f844_4_k_cu_main4cuda3std3__419piecewise_constructE - _ZN30_INTERNAL_ecd1f844_4_k_cu_main6thrust24THRUST_300001_SM_1000_NS12placeholders3_10E)
_ZN30_INTERNAL_ecd1f844_4_k_cu_main6thrust24THRUST_300001_SM_1000_NS12placeholders3_10E:
	.zero		1
	.type		_ZN30_INTERNAL_ecd1f844_4_k_cu_main4cuda3std3__419piecewise_constructE,@object
	.size		_ZN30_INTERNAL_ecd1f844_4_k_cu_main4cuda3std3__419piecewise_constructE,(_ZN30_INTERNAL_ecd1f844_4_k_cu_main4cuda3std6ranges3__45__cpo5cdataE - _ZN30_INTERNAL_ecd1f844_4_k_cu_main4cuda3std3__419piecewise_constructE)
_ZN30_INTERNAL_ecd1f844_4_k_cu_main4cuda3std3__419piecewise_constructE:
	.zero		1
	.type		_ZN30_INTERNAL_ecd1f844_4_k_cu_main4cuda3std6ranges3__45__cpo5cdataE,@object
	.size		_ZN30_INTERNAL_ecd1f844_4_k_cu_main4cuda3std6ranges3__45__cpo5cdataE,(_ZN30_INTERNAL_ecd1f844_4_k_cu_main6thrust24THRUST_300001_SM_1000_NS12placeholders2_2E - _ZN30_INTERNAL_ecd1f844_4_k_cu_main4cuda3std6ranges3__45__cpo5cdataE)
_ZN30_INTERNAL_ecd1f844_4_k_cu_main4cuda3std6ranges3__45__cpo5cdataE:
	.zero		1
	.type		_ZN30_INTERNAL_ecd1f844_4_k_cu_main6thrust24THRUST_300001_SM_1000_NS12placeholders2_2E,@object
	.size		_ZN30_INTERNAL_ecd1f844_4_k_cu_main6thrust24THRUST_300001_SM_1000_NS12placeholders2_2E,(_ZN30_INTERNAL_ecd1f844_4_k_cu_main4cuda3std3__45__cpo3endE - _ZN30_INTERNAL_ecd1f844_4_k_cu_main6thrust24THRUST_300001_SM_1000_NS12placeholders2_2E)
_ZN30_INTERNAL_ecd1f844_4_k_cu_main6thrust24THRUST_300001_SM_1000_NS12placeholders2_2E:
	.zero		1
	.type		_ZN30_INTERNAL_ecd1f844_4_k_cu_main4cuda3std3__45__cpo3endE,@object
	.size		_ZN30_INTERNAL_ecd1f844_4_k_cu_main4cuda3std3__45__cpo3endE,(_ZN30_INTERNAL_ecd1f844_4_k_cu_main4cuda3std6ranges3__45__cpo3endE - _ZN30_INTERNAL_ecd1f844_4_k_cu_main4cuda3std3__45__cpo3endE)
_ZN30_INTERNAL_ecd1f844_4_k_cu_main4cuda3std3__45__cpo3endE:
	.zero		1
	.type		_ZN30_INTERNAL_ecd1f844_4_k_cu_main4cuda3std6ranges3__45__cpo3endE,@object
	.size		_ZN30_INTERNAL_ecd1f844_4_k_cu_main4cuda3std6ranges3__45__cpo3endE,(_ZN30_INTERNAL_ecd1f844_4_k_cu_main6thrust24THRUST_300001_SM_1000_NS12placeholders2_6E - _ZN30_INTERNAL_ecd1f844_4_k_cu_main4cuda3std6ranges3__45__cpo3endE)
_ZN30_INTERNAL_ecd1f844_4_k_cu_main4cuda3std6ranges3__45__cpo3endE:
	.zero		1
	.type		_ZN30_INTERNAL_ecd1f844_4_k_cu_main6thrust24THRUST_300001_SM_1000_NS12placeholders2_6E,@object
	.size		_ZN30_INTERNAL_ecd1f844_4_k_cu_main6thrust24THRUST_300001_SM_1000_NS12placeholders2_6E,(_ZN30_INTERNAL_ecd1f844_4_k_cu_main4cuda3std3__45__cpo4rendE - _ZN30_INTERNAL_ecd1f844_4_k_cu_main6thrust24THRUST_300001_SM_1000_NS12placeholders2_6E)
_ZN30_INTERNAL_ecd1f844_4_k_cu_main6thrust24THRUST_300001_SM_1000_NS12placeholders2_6E:
	.zero		1
	.type		_ZN30_INTERNAL_ecd1f844_4_k_cu_main4cuda3std3__45__cpo4rendE,@object
	.size		_ZN30_INTERNAL_ecd1f844_4_k_cu_main4cuda3std3__45__cpo4rendE,(_ZN30_INTERNAL_ecd1f844_4_k_cu_main4cuda3std6ranges3__45__cpo9iter_swapE - _ZN30_INTERNAL_ecd1f844_4_k_cu_main4cuda3std3__45__cpo4rendE)
_ZN30_INTERNAL_ecd1f844_4_k_cu_main4cuda3std3__45__cpo4rendE:
	.zero		1
	.type		_ZN30_INTERNAL_ecd1f844_4_k_cu_main4cuda3std6ranges3__45__cpo9iter_swapE,@object
	.size		_ZN30_INTERNAL_ecd1f844_4_k_cu_main4cuda3std6ranges3__45__cpo9iter_swapE,(_ZN30_INTERNAL_ecd1f844_4_k_cu_main4cuda3std3__48unexpectE - _ZN30_INTERNAL_ecd1f844_4_k_cu_main4cuda3std6ranges3__45__cpo9iter_swapE)
_ZN30_INTERNAL_ecd1f844_4_k_cu_main4cuda3std6ranges3__45__cpo9iter_swapE:
	.zero		1
	.type		_ZN30_INTERNAL_ecd1f844_4_k_cu_main4cuda3std3__48unexpectE,@object
	.size		_ZN30_INTERNAL_ecd1f844_4_k_cu_main4cuda3std3__48unexpectE,(_ZN30_INTERNAL_ecd1f844_4_k_cu_main6thrust24THRUST_300001_SM_1000_NS8cuda_cub3parE - _ZN30_INTERNAL_ecd1f844_4_k_cu_main4cuda3std3__48unexpectE)
_ZN30_INTERNAL_ecd1f844_4_k_cu_main4cuda3std3__48unexpectE:
	.zero		1
	.type		_ZN30_INTERNAL_ecd1f844_4_k_cu_main6thrust24THRUST_300001_SM_1000_NS8cuda_cub3parE,@object
	.size		_ZN30_INTERNAL_ecd1f844_4_k_cu_main6thrust24THRUST_300001_SM_1000_NS8cuda_cub3parE,(_ZN30_INTERNAL_ecd1f844_4_k_cu_main6thrust24THRUST_300001_SM_1000_NS12placeholders2_4E - _ZN30_INTERNAL_ecd1f844_4_k_cu_main6thrust24THRUST_300001_SM_1000_NS8cuda_cub3parE)
_ZN30_INTERNAL_ecd1f844_4_k_cu_main6thrust24THRUST_300001_SM_1000_NS8cuda_cub3parE:
	.zero		1
	.type		_ZN30_INTERNAL_ecd1f844_4_k_cu_main6thrust24THRUST_300001_SM_1000_NS12placeholders2_4E,@object
	.size		_ZN30_INTERNAL_ecd1f844_4_k_cu_main6thrust24THRUST_300001_SM_1000_NS12placeholders2_4E,(_ZN30_INTERNAL_ecd1f844_4_k_cu_main4cuda3std3__45__cpo4cendE - _ZN30_INTERNAL_ecd1f844_4_k_cu_main6thrust24THRUST_300001_SM_1000_NS12placeholders2_4E)
_ZN30_INTERNAL_ecd1f844_4_k_cu_main6thrust24THRUST_300001_SM_1000_NS12placeholders2_4E:
	.zero		1
	.type		_ZN30_INTERNAL_ecd1f844_4_k_cu_main4cuda3std3__45__cpo4cendE,@object
	.size		_ZN30_INTERNAL_ecd1f844_4_k_cu_main4cuda3std3__45__cpo4cendE,(_ZN30_INTERNAL_ecd1f844_4_k_cu_main4cuda3std6ranges3__45__cpo4cendE - _ZN30_INTERNAL_ecd1f844_4_k_cu_main4cuda3std3__45__cpo4cendE)
_ZN30_INTERNAL_ecd1f844_4_k_cu_main4cuda3std3__45__cpo4cendE:
	.zero		1
	.type		_ZN30_INTERNAL_ecd1f844_4_k_cu_main4cuda3std6ranges3__45__cpo4cendE,@object
	.size		_ZN30_INTERNAL_ecd1f844_4_k_cu_main4cuda3std6ranges3__45__cpo4cendE,(_ZN30_INTERNAL_ecd1f844_4_k_cu_main4cuda3std3__420unreachable_sentinelE - _ZN30_INTERNAL_ecd1f844_4_k_cu_main4cuda3std6ranges3__45__cpo4cendE)
_ZN30_INTERNAL_ecd1f844_4_k_cu_main4cuda3std6ranges3__45__cpo4cendE:
	.zero		1
	.type		_ZN30_INTERNAL_ecd1f844_4_k_cu_main4cuda3std3__420unreachable_sentinelE,@object
	.size		_ZN30_INTERNAL_ecd1f844_4_k_cu_main4cuda3std3__420unreachable_sentinelE,(_ZN30_INTERNAL_ecd1f844_4_k_cu_main4cuda3std6ranges3__45__cpo5ssizeE - _ZN30_INTERNAL_ecd1f844_4_k_cu_main4cuda3std3__420unreachable_sentinelE)
_ZN30_INTERNAL_ecd1f844_4_k_cu_main4cuda3std3__420unreachable_sentinelE:
	.zero		1
	.type		_ZN30_INTERNAL_ecd1f844_4_k_cu_main4cuda3std6ranges3__45__cpo5ssizeE,@object
	.size		_ZN30_INTERNAL_ecd1f844_4_k_cu_main4cuda3std6ranges3__45__cpo5ssizeE,(_ZN30_INTERNAL_ecd1f844_4_k_cu_main6thrust24THRUST_300001_SM_1000_NS12placeholders2_8E - _ZN30_INTERNAL_ecd1f844_4_k_cu_main4cuda3std6ranges3__45__cpo5ssizeE)
_ZN30_INTERNAL_ecd1f844_4_k_cu_main4cuda3std6ranges3__45__cpo5ssizeE:
	.zero		1
	.type		_ZN30_INTERNAL_ecd1f844_4_k_cu_main6thrust24THRUST_300001_SM_1000_NS12placeholders2_8E,@object
	.size		_ZN30_INTERNAL_ecd1f844_4_k_cu_main6thrust24THRUST_300001_SM_1000_NS12placeholders2_8E,(_ZN30_INTERNAL_ecd1f844_4_k_cu_main4cuda3std3__45__cpo5crendE - _ZN30_INTERNAL_ecd1f844_4_k_cu_main6thrust24THRUST_300001_SM_1000_NS12placeholders2_8E)
_ZN30_INTERNAL_ecd1f844_4_k_cu_main6thrust24THRUST_300001_SM_1000_NS12placeholders2_8E:
	.zero		1
	.type		_ZN30_INTERNAL_ecd1f844_4_k_cu_main4cuda3std3__45__cpo5crendE,@object
	.size		_ZN30_INTERNAL_ecd1f844_4_k_cu_main4cuda3std3__45__cpo5crendE,(_ZN30_INTERNAL_ecd1f844_4_k_cu_main4cuda3std6ranges3__45__cpo4prevE - _ZN30_INTERNAL_ecd1f844_4_k_cu_main4cuda3std3__45__cpo5crendE)
_ZN30_INTERNAL_ecd1f844_4_k_cu_main4cuda3std3__45__cpo5crendE:
	.zero		1
	.type		_ZN30_INTERNAL_ecd1f844_4_k_cu_main4cuda3std6ranges3__45__cpo4prevE,@object
	.size		_ZN30_INTERNAL_ecd1f844_4_k_cu_main4cuda3std6ranges3__45__cpo4prevE,(_ZN30_INTERNAL_ecd1f844_4_k_cu_main4cuda3std6ranges3__45__cpo9iter_moveE - _ZN30_INTERNAL_ecd1f844_4_k_cu_main4cuda3std6ranges3__45__cpo4prevE)
_ZN30_INTERNAL_ecd1f844_4_k_cu_main4cuda3std6ranges3__45__cpo4prevE:
	.zero		1
	.type		_ZN30_INTERNAL_ecd1f844_4_k_cu_main4cuda3std6ranges3__45__cpo9iter_moveE,@object
	.size		_ZN30_INTERNAL_ecd1f844_4_k_cu_main4cuda3std6ranges3__45__cpo9iter_moveE,(_ZN30_INTERNAL_ecd1f844_4_k_cu_main6thrust24THRUST_300001_SM_1000_NS6system6detail10sequential3seqE - _ZN30_INTERNAL_ecd1f844_4_k_cu_main4cuda3std6ranges3__45__cpo9iter_moveE)
_ZN30_INTERNAL_ecd1f844_4_k_cu_main4cuda3std6ranges3__45__cpo9iter_moveE:
	.zero		1
	.type		_ZN30_INTERNAL_ecd1f844_4_k_cu_main6thrust24THRUST_300001_SM_1000_NS6system6detail10sequential3seqE,@object
	.size		_ZN30_INTERNAL_ecd1f844_4_k_cu_main6thrust24THRUST_300001_SM_1000_NS6system6detail10sequential3seqE,(.L_31 - _ZN30_INTERNAL_ecd1f844_4_k_cu_main6thrust24THRUST_300001_SM_1000_NS6system6detail10sequential3seqE)
_ZN30_INTERNAL_ecd1f844_4_k_cu_main6thrust24THRUST_300001_SM_1000_NS6system6detail10sequential3seqE:
	.zero		1
.L_31:


//--------------------- .nv.shared._ZN3cub18CUB_300001_SM_10006detail9transform16transform_kernelINS2_10policy_hubILb0EN4cuda3std3__45tupleIJN6thrust24THRUST_300001_SM_1000_NS6detail15normal_iteratorINSA_10device_ptrIfEEEESF_EEEE10policy1000EiNS7_4plusIfEESF_JPfSL_EEEvT0_iT1_T2_DpNS2_10kernel_argIT3_EE --------------------------
	.section	.nv.shared._ZN3cub18CUB_300001_SM_10006detail9transform16transform_kernelINS2_10policy_hubILb0EN4cuda3std3__45tupleIJN6thrust24THRUST_300001_SM_1000_NS6detail15normal_iteratorINSA_10device_ptrIfEEEESF_EEEE10policy1000EiNS7_4plusIfEESF_JPfSL_EEEvT0_iT1_T2_DpNS2_10kernel_argIT3_EE,"aw",@nobits
	.sectionflags	@""
	.align	128
.nv.shared._ZN3cub18CUB_300001_SM_10006detail9transform16transform_kernelINS2_10policy_hubILb0EN4cuda3std3__45tupleIJN6thrust24THRUST_300001_SM_1000_NS6detail15normal_iteratorINSA_10device_ptrIfEEEESF_EEEE10policy1000EiNS7_4plusIfEESF_JPfSL_EEEvT0_iT1_T2_DpNS2_10kernel_argIT3_EE:
	.zero		1152


//--------------------- .nv.shared._ZN3cub18CUB_300001_SM_10006detail9transform16transform_kernelINS2_10policy_hubILb1EN4cuda3std3__45tupleIJN6thrust24THRUST_300001_SM_1000_NS17counting_iteratorIjNSA_11use_defaultESC_SC_EEEEEE10policy1000El13initRandomPrgNSA_6detail15normal_iteratorINSA_10device_ptrIfEEEEJSD_EEEvT0_iT1_T2_DpNS2_10kernel_argIT3_EE --------------------------
	.section	.nv.shared._ZN3cub18CUB_300001_SM_10006detail9transform16transform_kernelINS2_10policy_hubILb1EN4cuda3std3__45tupleIJN6thrust24THRUST_300001_SM_1000_NS17counting_iteratorIjNSA_11use_defaultESC_SC_EEEEEE10policy1000El13initRandomPrgNSA_6detail15normal_iteratorINSA_10device_ptrIfEEEEJSD_EEEvT0_iT1_T2_DpNS2_10kernel_argIT3_EE,"aw",@nobits
	.sectionflags	@""
	.align	128
	.zero		1024


//--------------------- .nv.shared._ZN3cub18CUB_300001_SM_10006detail9transform16transform_kernelINS2_10policy_hubILb1EN4cuda3std3__45tupleIJN6thrust24THRUST_300001_SM_1000_NS17counting_iteratorIjNSA_11use_defaultESC_SC_EEEEEE10policy1000Ei13initRandomPrgNSA_6detail15normal_iteratorINSA_10device_ptrIfEEEEJSD_EEEvT0_iT1_T2_DpNS2_10kernel_argIT3_EE --------------------------
	.section	.nv.shared._ZN3cub18CUB_300001_SM_10006detail9transform16transform_kernelINS2_10policy_hubILb1EN4cuda3std3__45tupleIJN6thrust24THRUST_300001_SM_1000_NS17counting_iteratorIjNSA_11use_defaultESC_SC_EEEEEE10policy1000Ei13initRandomPrgNSA_6detail15normal_iteratorINSA_10device_ptrIfEEEEJSD_EEEvT0_iT1_T2_DpNS2_10kernel_argIT3_EE,"aw",@nobits
	.sectionflags	@""
	.align	128
	.zero		1024


//--------------------- .nv.shared._ZN3cub18CUB_300001_SM_10006detail8for_each13static_kernelINS2_12policy_hub_t12policy_500_tEmN6thrust24THRUST_300001_SM_1000_NS8cuda_cub20__uninitialized_fill7functorINS7_10device_ptrIfEEfEEEEvT0_T1_ --------------------------
	.section	.nv.shared._ZN3cub18CUB_300001_SM_10006detail8for_each13static_kernelINS2_12policy_hub_t12policy_500_tEmN6thrust24THRUST_300001_SM_1000_NS8cuda_cub20__uninitialized_fill7functorINS7_10device_ptrIfEEfEEEEvT0_T1_,"aw",@nobits
	.sectionflags	@""
	.align	128
	.zero		1024


//--------------------- .nv.shared._ZN3cub18CUB_300001_SM_10006detail11EmptyKernelIvEEvv --------------------------
	.section	.nv.shared._ZN3cub18CUB_300001_SM_10006detail11EmptyKernelIvEEvv,"aw",@nobits
	.sectionflags	@""
	.align	128
	.zero		1024


//--------------------- .nv.constant0._ZN3cub18CUB_300001_SM_10006detail9transform16transform_kernelINS2_10policy_hubILb0EN4cuda3std3__45tupleIJN6thrust24THRUST_300001_SM_1000_NS6detail15normal_iteratorINSA_10device_ptrIfEEEESF_EEEE10policy1000ElNS7_4plusIfEESF_JPfSL_EEEvT0_iT1_T2_DpNS2_10kernel_argIT3_EE --------------------------
	.section	.nv.constant0._ZN3cub18CUB_300001_SM_10006detail9transform16transform_kernelINS2_10policy_hubILb0EN4cuda3std3__45tupleIJN6thrust24THRUST_300001_SM_1000_NS6detail15normal_iteratorINSA_10device_ptrIfEEEESF_EEEE10policy1000ElNS7_4plusIfEESF_JPfSL_EEEvT0_iT1_T2_DpNS2_10kernel_argIT3_EE,"a",@progbits
	.sectionflags	@""
	.align	4
.nv.constant0._ZN3cub18CUB_300001_SM_10006detail9transform16transform_kernelINS2_10policy_hubILb0EN4cuda3std3__45tupleIJN6thrust24THRUST_300001_SM_1000_NS6detail15normal_iteratorINSA_10device_ptrIfEEEESF_EEEE10policy1000ElNS7_4plusIfEESF_JPfSL_EEEvT0_iT1_T2_DpNS2_10kernel_argIT3_EE:
	.zero		952


//--------------------- .nv.constant0._ZN3cub18CUB_300001_SM_10006detail9transform16transform_kernelINS2_10policy_hubILb0EN4cuda3std3__45tupleIJN6thrust24THRUST_300001_SM_1000_NS6detail15normal_iteratorINSA_10device_ptrIfEEEESF_EEEE10policy1000EiNS7_4plusIfEESF_JPfSL_EEEvT0_iT1_T2_DpNS2_10kernel_argIT3_EE --------------------------
	.section	.nv.constant0._ZN3cub18CUB_300001_SM_10006detail9transform16transform_kernelINS2_10policy_hubILb0EN4cuda3std3__45tupleIJN6thrust24THRUST_300001_SM_1000_NS6detail15normal_iteratorINSA_10device_ptrIfEEEESF_EEEE10policy1000EiNS7_4plusIfEESF_JPfSL_EEEvT0_iT1_T2_DpNS2_10kernel_argIT3_EE,"a",@progbits
	.sectionflags	@""
	.align	4
.nv.constant0._ZN3cub18CUB_300001_SM_10006detail9transform16transform_kernelINS2_10policy_hubILb0EN4cuda3std3__45tupleIJN6thrust24THRUST_300001_SM_1000_NS6detail15normal_iteratorINSA_10device_ptrIfEEEESF_EEEE10policy1000EiNS7_4plusIfEESF_JPfSL_EEEvT0_iT1_T2_DpNS2_10kernel_argIT3_EE:
	.zero		952


//--------------------- .nv.constant0._ZN3cub18CUB_300001_SM_10006detail9transform16transform_kernelINS2_10policy_hubILb1EN4cuda3std3__45tupleIJN6thrust24THRUST_300001_SM_1000_NS17counting_iteratorIjNSA_11use_defaultESC_SC_EEEEEE10policy1000El13initRandomPrgNSA_6detail15normal_iteratorINSA_10device_ptrIfEEEEJSD_EEEvT0_iT1_T2_DpNS2_10kernel_argIT3_EE --------------------------
	.section	.nv.constant0._ZN3cub18CUB_300001_SM_10006detail9transform16transform_kernelINS2_10policy_hubILb1EN4cuda3std3__45tupleIJN6thrust24THRUST_300001_SM_1000_NS17counting_iteratorIjNSA_11use_defaultESC_SC_EEEEEE10policy1000El13initRandomPrgNSA_6detail15normal_iteratorINSA_10device_ptrIfEEEEJSD_EEEvT0_iT1_T2_DpNS2_10kernel_argIT3_EE,"a",@progbits
	.sectionflags	@""
	.align	4
.nv.constant0._ZN3cub18CUB_300001_SM_10006detail9transform16transform_kernelINS2_10policy_hubILb1EN4cuda3std3__45tupleIJN6thrust24THRUST_300001_SM_1000_NS17counting_iteratorIjNSA_11use_defaultESC_SC_EEEEEE10policy1000El13initRandomPrgNSA_6detail15normal_iteratorINSA_10device_ptrIfEEEEJSD_EEEvT0_iT1_T2_DpNS2_10kernel_argIT3_EE:
	.zero		944


//--------------------- .nv.constant0._ZN3cub18CUB_300001_SM_10006detail9transform16transform_kernelINS2_10policy_hubILb1EN4cuda3std3__45tupleIJN6thrust24THRUST_300001_SM_1000_NS17counting_iteratorIjNSA_11use_defaultESC_SC_EEEEEE10policy1000Ei13initRandomPrgNSA_6detail15normal_iteratorINSA_10device_ptrIfEEEEJSD_EEEvT0_iT1_T2_DpNS2_10kernel_argIT3_EE --------------------------
	.section	.nv.constant0._ZN3cub18CUB_300001_SM_10006detail9transform16transform_kernelINS2_10policy_hubILb1EN4cuda3std3__45tupleIJN6thrust24THRUST_300001_SM_1000_NS17counting_iteratorIjNSA_11use_defaultESC_SC_EEEEEE10policy1000Ei13initRandomPrgNSA_6detail15normal_iteratorINSA_10device_ptrIfEEEEJSD_EEEvT0_iT1_T2_DpNS2_10kernel_argIT3_EE,"a",@progbits
	.sectionflags	@""
	.align	4
.nv.constant0._ZN3cub18CUB_300001_SM_10006detail9transform16transform_kernelINS2_10policy_hubILb1EN4cuda3std3__45tupleIJN6thrust24THRUST_300001_SM_1000_NS17counting_iteratorIjNSA_11use_defaultESC_SC_EEEEEE10policy1000Ei13initRandomPrgNSA_6detail15normal_iteratorINSA_10device_ptrIfEEEEJSD_EEEvT0_iT1_T2_DpNS2_10kernel_argIT3_EE:
	.zero		936


//--------------------- .nv.constant0._ZN3cub18CUB_300001_SM_10006detail8for_each13static_kernelINS2_12policy_hub_t12policy_500_tEmN6thrust24THRUST_300001_SM_1000_NS8cuda_cub20__uninitialized_fill7functorINS7_10device_ptrIfEEfEEEEvT0_T1_ --------------------------
	.section	.nv.constant0._ZN3cub18CUB_300001_SM_10006detail8for_each13static_kernelINS2_12policy_hub_t12policy_500_tEmN6thrust24THRUST_300001_SM_1000_NS8cuda_cub20__uninitialized_fill7functorINS7_10device_ptrIfEEfEEEEvT0_T1_,"a",@progbits
	.sectionflags	@""
	.align	4
.nv.constant0._ZN3cub18CUB_300001_SM_10006detail8for_each13static_kernelINS2_12policy_hub_t12policy_500_tEmN6thrust24THRUST_300001_SM_1000_NS8cuda_cub20__uninitialized_fill7functorINS7_10device_ptrIfEEfEEEEvT0_T1_:
	.zero		920


//--------------------- .nv.constant0._ZN3cub18CUB_300001_SM_10006detail11EmptyKernelIvEEvv --------------------------
	.section	.nv.constant0._ZN3cub18CUB_300001_SM_10006detail11EmptyKernelIvEEvv,"a",@progbits
	.sectionflags	@""
	.align	4
.nv.constant0._ZN3cub18CUB_300001_SM_10006detail11EmptyKernelIvEEvv:
	.zero		896


//--------------------- SYMBOLS --------------------------

	.type		.nv.reservedSmem.offset0,@object
	.size		.nv.reservedSmem.offset0,0x4
	.type		.nv.reservedSmem.cap,@object
	.size		.nv.reservedSmem.cap,0x4
